//
// Generated by NVIDIA NVVM Compiler
//
// Compiler Build ID: CL-36424714
// Cuda compilation tools, release 13.0, V13.0.88
// Based on NVVM 20.0.0
//

.version 9.0
.target sm_100
.address_size 64

	// .globl	_Z8prepareWv
.global .align 1 .b8 W_mat[25600];
.global .align 2 .b8 W_map[25600];

.visible .entry _Z8prepareWv()
{
	.reg .pred 	%p<12>;
	.reg .b16 	%rs<52>;
	.reg .b32 	%r<5>;
	.reg .b64 	%rd<20>;

	mov.u32 	%r2, %ctaid.x;
	mov.u32 	%r3, %ntid.x;
	mov.u32 	%r4, %tid.x;
	mad.lo.s32 	%r1, %r2, %r3, %r4;
	setp.gt.s32 	%p1, %r1, 15;
	@%p1 bra 	$L__BB0_29;
	mul.wide.s32 	%rd1, %r1, 1600;
	mov.u64 	%rd12, W_map;
	add.s64 	%rd13, %rd1, %rd12;
	add.s64 	%rd17, %rd13, 32;
	mov.b64 	%rd18, 800;
	mov.b16 	%rs51, 0;
$L__BB0_2:
	st.global.u16 	[%rd17+-32], %rs51;
	add.s16 	%rs4, %rs51, 1;
	st.global.u16 	[%rd17+-30], %rs4;
	add.s16 	%rs5, %rs51, 2;
	st.global.u16 	[%rd17+-28], %rs5;
	add.s16 	%rs6, %rs51, 3;
	st.global.u16 	[%rd17+-26], %rs6;
	add.s16 	%rs7, %rs51, 4;
	st.global.u16 	[%rd17+-24], %rs7;
	add.s16 	%rs8, %rs51, 5;
	st.global.u16 	[%rd17+-22], %rs8;
	add.s16 	%rs9, %rs51, 6;
	st.global.u16 	[%rd17+-20], %rs9;
	add.s16 	%rs10, %rs51, 7;
	st.global.u16 	[%rd17+-18], %rs10;
	add.s16 	%rs11, %rs51, 8;
	st.global.u16 	[%rd17+-16], %rs11;
	add.s16 	%rs12, %rs51, 9;
	st.global.u16 	[%rd17+-14], %rs12;
	add.s16 	%rs13, %rs51, 10;
	st.global.u16 	[%rd17+-12], %rs13;
	add.s16 	%rs14, %rs51, 11;
	st.global.u16 	[%rd17+-10], %rs14;
	add.s16 	%rs15, %rs51, 12;
	st.global.u16 	[%rd17+-8], %rs15;
	add.s16 	%rs16, %rs51, 13;
	st.global.u16 	[%rd17+-6], %rs16;
	add.s16 	%rs17, %rs51, 14;
	st.global.u16 	[%rd17+-4], %rs17;
	add.s16 	%rs18, %rs51, 15;
	st.global.u16 	[%rd17+-2], %rs18;
	add.s16 	%rs19, %rs51, 16;
	st.global.u16 	[%rd17], %rs19;
	add.s16 	%rs20, %rs51, 17;
	st.global.u16 	[%rd17+2], %rs20;
	add.s16 	%rs21, %rs51, 18;
	st.global.u16 	[%rd17+4], %rs21;
	add.s16 	%rs22, %rs51, 19;
	st.global.u16 	[%rd17+6], %rs22;
	add.s16 	%rs23, %rs51, 20;
	st.global.u16 	[%rd17+8], %rs23;
	add.s16 	%rs24, %rs51, 21;
	st.global.u16 	[%rd17+10], %rs24;
	add.s16 	%rs25, %rs51, 22;
	st.global.u16 	[%rd17+12], %rs25;
	add.s16 	%rs26, %rs51, 23;
	st.global.u16 	[%rd17+14], %rs26;
	add.s16 	%rs27, %rs51, 24;
	st.global.u16 	[%rd17+16], %rs27;
	add.s16 	%rs28, %rs51, 25;
	st.global.u16 	[%rd17+18], %rs28;
	add.s16 	%rs29, %rs51, 26;
	st.global.u16 	[%rd17+20], %rs29;
	add.s16 	%rs30, %rs51, 27;
	st.global.u16 	[%rd17+22], %rs30;
	add.s16 	%rs31, %rs51, 28;
	st.global.u16 	[%rd17+24], %rs31;
	add.s16 	%rs32, %rs51, 29;
	st.global.u16 	[%rd17+26], %rs32;
	add.s16 	%rs33, %rs51, 30;
	st.global.u16 	[%rd17+28], %rs33;
	add.s16 	%rs34, %rs51, 31;
	st.global.u16 	[%rd17+30], %rs34;
	add.s64 	%rd18, %rd18, -32;
	add.s16 	%rs51, %rs51, 32;
	add.s64 	%rd17, %rd17, 64;
	setp.ne.s64 	%p2, %rd18, 0;
	@%p2 bra 	$L__BB0_2;
	mov.u64 	%rd15, W_mat;
	add.s64 	%rd16, %rd1, %rd15;
	add.s64 	%rd7, %rd16, 3;
	mov.b64 	%rd19, 0;
$L__BB0_4:
	setp.gt.u64 	%p3, %rd19, 799;
	add.s64 	%rd9, %rd7, %rd19;
	@%p3 bra 	$L__BB0_6;
	mov.b16 	%rs36, 1;
	st.global.u8 	[%rd9+-3], %rs36;
	bra.uni 	$L__BB0_7;
$L__BB0_6:
	mov.b16 	%rs35, 0;
	st.global.u8 	[%rd9+-3], %rs35;
$L__BB0_7:
	setp.lt.u64 	%p4, %rd19, 799;
	@%p4 bra 	$L__BB0_9;
	mov.b16 	%rs37, 0;
	st.global.u8 	[%rd9+-2], %rs37;
	bra.uni 	$L__BB0_10;
$L__BB0_9:
	mov.b16 	%rs38, 1;
	st.global.u8 	[%rd9+-2], %rs38;
$L__BB0_10:
	setp.lt.u64 	%p5, %rd19, 798;
	@%p5 bra 	$L__BB0_12;
	mov.b16 	%rs39, 0;
	st.global.u8 	[%rd9+-1], %rs39;
	bra.uni 	$L__BB0_13;
$L__BB0_12:
	mov.b16 	%rs40, 1;
	st.global.u8 	[%rd9+-1], %rs40;
$L__BB0_13:
	setp.lt.u64 	%p6, %rd19, 797;
	@%p6 bra 	$L__BB0_15;
	mov.b16 	%rs41, 0;
	st.global.u8 	[%rd9], %rs41;
	bra.uni 	$L__BB0_16;
$L__BB0_15:
	mov.b16 	%rs42, 1;
	st.global.u8 	[%rd9], %rs42;
$L__BB0_16:
	setp.lt.u64 	%p7, %rd19, 796;
	@%p7 bra 	$L__BB0_18;
	mov.b16 	%rs43, 0;
	st.global.u8 	[%rd9+1], %rs43;
	bra.uni 	$L__BB0_19;
$L__BB0_18:
	mov.b16 	%rs44, 1;
	st.global.u8 	[%rd9+1], %rs44;
$L__BB0_19:
	setp.lt.u64 	%p8, %rd19, 795;
	@%p8 bra 	$L__BB0_21;
	mov.b16 	%rs45, 0;
	st.global.u8 	[%rd9+2], %rs45;
	bra.uni 	$L__BB0_22;
$L__BB0_21:
	mov.b16 	%rs46, 1;
	st.global.u8 	[%rd9+2], %rs46;
$L__BB0_22:
	setp.lt.u64 	%p9, %rd19, 794;
	@%p9 bra 	$L__BB0_24;
	mov.b16 	%rs47, 0;
	st.global.u8 	[%rd9+3], %rs47;
	bra.uni 	$L__BB0_25;
$L__BB0_24:
	mov.b16 	%rs48, 1;
	st.global.u8 	[%rd9+3], %rs48;
$L__BB0_25:
	setp.lt.u64 	%p10, %rd19, 793;
	@%p10 bra 	$L__BB0_27;
	mov.b16 	%rs49, 0;
	st.global.u8 	[%rd9+4], %rs49;
	bra.uni 	$L__BB0_28;
$L__BB0_27:
	mov.b16 	%rs50, 1;
	st.global.u8 	[%rd9+4], %rs50;
$L__BB0_28:
	add.s64 	%rd19, %rd19, 8;
	setp.ne.s64 	%p11, %rd19, 1600;
	@%p11 bra 	$L__BB0_4;
$L__BB0_29:
	ret;

}
	// .globl	_Z8tcMatMulPKaPi
.visible .entry _Z8tcMatMulPKaPi(
	.param .u64 .ptr .align 1 _Z8tcMatMulPKaPi_param_0,
	.param .u64 .ptr .align 1 _Z8tcMatMulPKaPi_param_1
)
{
	.reg .pred 	%p<2>;
	.reg .b32 	%r<73>;
	.reg .b64 	%rd<30>;

	ld.param.u64 	%rd10, [_Z8tcMatMulPKaPi_param_0];
	ld.param.u64 	%rd8, [_Z8tcMatMulPKaPi_param_1];
	cvta.to.global.u64 	%rd11, %rd10;
	mov.u32 	%r1, %ctaid.y;
	mul.lo.s32 	%r19, %r1, 25600;
	cvt.u64.u32 	%rd12, %r19;
	mov.u32 	%r20, %ctaid.x;
	shl.b32 	%r21, %r20, 4;
	cvt.u64.u32 	%rd1, %r21;
	add.s64 	%rd13, %rd1, %rd11;
	add.s64 	%rd28, %rd13, 51200000;
	mov.u64 	%rd14, W_mat;
	add.s64 	%rd3, %rd14, %rd12;
	mov.b32 	%r65, 0;
	mov.b64 	%rd29, -64;
	mov.u32 	%r66, %r65;
	mov.u32 	%r67, %r65;
	mov.u32 	%r68, %r65;
	mov.u32 	%r69, %r65;
	mov.u32 	%r70, %r65;
	mov.u32 	%r71, %r65;
	mov.u32 	%r72, %r65;
$L__BB1_1:
	add.s64 	%rd15, %rd3, %rd29;
	add.s64 	%rd16, %rd15, 64;
	mov.b32 	%r22, 1600;
	wmma.load.a.sync.aligned.row.m16n16k16.global.s8 	{%r23, %r24}, [%rd16], %r22;
	add.s64 	%rd17, %rd28, -51200000;
	mov.b32 	%r25, 1600000;
	wmma.load.b.sync.aligned.row.m16n16k16.global.s8 	{%r26, %r27}, [%rd17], %r25;
	wmma.mma.sync.aligned.row.row.m16n16k16.s32.s8.s8.s32 {%r28, %r29, %r30, %r31, %r32, %r33, %r34, %r35}, {%r23, %r24}, {%r26, %r27}, {%r72, %r71, %r70, %r69, %r68, %r67, %r66, %r65};
	add.s64 	%rd18, %rd15, 80;
	wmma.load.a.sync.aligned.row.m16n16k16.global.s8 	{%r36, %r37}, [%rd18], %r22;
	add.s64 	%rd19, %rd28, -25600000;
	wmma.load.b.sync.aligned.row.m16n16k16.global.s8 	{%r38, %r39}, [%rd19], %r25;
	wmma.mma.sync.aligned.row.row.m16n16k16.s32.s8.s8.s32 {%r40, %r41, %r42, %r43, %r44, %r45, %r46, %r47}, {%r36, %r37}, {%r38, %r39}, {%r28, %r29, %r30, %r31, %r32, %r33, %r34, %r35};
	add.s64 	%rd20, %rd15, 96;
	wmma.load.a.sync.aligned.row.m16n16k16.global.s8 	{%r48, %r49}, [%rd20], %r22;
	wmma.load.b.sync.aligned.row.m16n16k16.global.s8 	{%r50, %r51}, [%rd28], %r25;
	wmma.mma.sync.aligned.row.row.m16n16k16.s32.s8.s8.s32 {%r52, %r53, %r54, %r55, %r56, %r57, %r58, %r59}, {%r48, %r49}, {%r50, %r51}, {%r40, %r41, %r42, %r43, %r44, %r45, %r46, %r47};
	add.s64 	%rd21, %rd15, 112;
	wmma.load.a.sync.aligned.row.m16n16k16.global.s8 	{%r60, %r61}, [%rd21], %r22;
	add.s64 	%rd22, %rd28, 25600000;
	wmma.load.b.sync.aligned.row.m16n16k16.global.s8 	{%r62, %r63}, [%rd22], %r25;
	wmma.mma.sync.aligned.row.row.m16n16k16.s32.s8.s8.s32 {%r72, %r71, %r70, %r69, %r68, %r67, %r66, %r65}, {%r60, %r61}, {%r62, %r63}, {%r52, %r53, %r54, %r55, %r56, %r57, %r58, %r59};
	add.s64 	%rd29, %rd29, 64;
	add.s64 	%rd28, %rd28, 102400000;
	setp.lt.u64 	%p1, %rd29, 1536;
	@%p1 bra 	$L__BB1_1;
	cvta.to.global.u64 	%rd23, %rd8;
	mul.wide.u32 	%rd24, %r1, 25600000;
	add.s64 	%rd25, %rd24, %rd1;
	shl.b64 	%rd26, %rd25, 2;
	add.s64 	%rd27, %rd23, %rd26;
	mov.b32 	%r64, 1600000;
	wmma.store.d.sync.aligned.row.m16n16k16.global.s32 	[%rd27], {%r72, %r71, %r70, %r69, %r68, %r67, %r66, %r65}, %r64;
	ret;

}
	// .globl	_Z8cuMatMulPKcPi
.visible .entry _Z8cuMatMulPKcPi(
	.param .u64 .ptr .align 1 _Z8cuMatMulPKcPi_param_0,
	.param .u64 .ptr .align 1 _Z8cuMatMulPKcPi_param_1
)
{
	.reg .pred 	%p<3>;
	.reg .b32 	%r<32>;
	.reg .b64 	%rd<44>;

	ld.param.u64 	%rd10, [_Z8cuMatMulPKcPi_param_0];
	ld.param.u64 	%rd11, [_Z8cuMatMulPKcPi_param_1];
	cvta.to.global.u64 	%rd1, %rd10;
	cvta.to.global.u64 	%rd2, %rd11;
	mov.u32 	%r3, %ctaid.x;
	mov.u32 	%r4, %ntid.x;
	mov.u32 	%r5, %tid.x;
	mad.lo.s32 	%r6, %r3, %r4, %r5;
	cvt.s64.s32 	%rd3, %r6;
	mov.b64 	%rd42, 0;
	mov.u64 	%rd13, W_map;
$L__BB2_1:
	mad.lo.s64 	%rd5, %rd42, 1600, %rd13;
	mov.b32 	%r31, 0;
	mov.b64 	%rd43, 8;
$L__BB2_2:
	add.s64 	%rd14, %rd5, %rd43;
	ld.global.u16 	%r8, [%rd14+-8];
	mul.wide.u32 	%rd15, %r8, 1600000;
	add.s64 	%rd16, %rd15, %rd3;
	add.s64 	%rd17, %rd1, %rd16;
	ld.global.s8 	%r9, [%rd17];
	add.s32 	%r10, %r31, %r9;
	ld.global.u16 	%r11, [%rd14+-6];
	mul.wide.u32 	%rd18, %r11, 1600000;
	add.s64 	%rd19, %rd18, %rd3;
	add.s64 	%rd20, %rd1, %rd19;
	ld.global.s8 	%r12, [%rd20];
	add.s32 	%r13, %r10, %r12;
	ld.global.u16 	%r14, [%rd14+-4];
	mul.wide.u32 	%rd21, %r14, 1600000;
	add.s64 	%rd22, %rd21, %rd3;
	add.s64 	%rd23, %rd1, %rd22;
	ld.global.s8 	%r15, [%rd23];
	add.s32 	%r16, %r13, %r15;
	ld.global.u16 	%r17, [%rd14+-2];
	mul.wide.u32 	%rd24, %r17, 1600000;
	add.s64 	%rd25, %rd24, %rd3;
	add.s64 	%rd26, %rd1, %rd25;
	ld.global.s8 	%r18, [%rd26];
	add.s32 	%r19, %r16, %r18;
	ld.global.u16 	%r20, [%rd14];
	mul.wide.u32 	%rd27, %r20, 1600000;
	add.s64 	%rd28, %rd27, %rd3;
	add.s64 	%rd29, %rd1, %rd28;
	ld.global.s8 	%r21, [%rd29];
	add.s32 	%r22, %r19, %r21;
	ld.global.u16 	%r23, [%rd14+2];
	mul.wide.u32 	%rd30, %r23, 1600000;
	add.s64 	%rd31, %rd30, %rd3;
	add.s64 	%rd32, %rd1, %rd31;
	ld.global.s8 	%r24, [%rd32];
	add.s32 	%r25, %r22, %r24;
	ld.global.u16 	%r26, [%rd14+4];
	mul.wide.u32 	%rd33, %r26, 1600000;
	add.s64 	%rd34, %rd33, %rd3;
	add.s64 	%rd35, %rd1, %rd34;
	ld.global.s8 	%r27, [%rd35];
	add.s32 	%r28, %r25, %r27;
	ld.global.u16 	%r29, [%rd14+6];
	mul.wide.u32 	%rd36, %r29, 1600000;
	add.s64 	%rd37, %rd36, %rd3;
	add.s64 	%rd38, %rd1, %rd37;
	ld.global.s8 	%r30, [%rd38];
	add.s32 	%r31, %r28, %r30;
	add.s64 	%rd43, %rd43, 16;
	setp.ne.s64 	%p1, %rd43, 1608;
	@%p1 bra 	$L__BB2_2;
	mad.lo.s64 	%rd39, %rd42, 1600000, %rd3;
	shl.b64 	%rd40, %rd39, 2;
	add.s64 	%rd41, %rd2, %rd40;
	st.global.u32 	[%rd41], %r31;
	add.s64 	%rd42, %rd42, 1;
	setp.ne.s64 	%p2, %rd42, 16;
	@%p2 bra 	$L__BB2_1;
	ret;

}
	// .globl	_Z11cuMatMulColPKcPi
.visible .entry _Z11cuMatMulColPKcPi(
	.param .u64 .ptr .align 1 _Z11cuMatMulColPKcPi_param_0,
	.param .u64 .ptr .align 1 _Z11cuMatMulColPKcPi_param_1
)
{
	.reg .pred 	%p<3>;
	.reg .b32 	%r<32>;
	.reg .b64 	%rd<45>;

	ld.param.u64 	%rd11, [_Z11cuMatMulColPKcPi_param_0];
	ld.param.u64 	%rd12, [_Z11cuMatMulColPKcPi_param_1];
	cvta.to.global.u64 	%rd1, %rd11;
	cvta.to.global.u64 	%rd2, %rd12;
	mov.u32 	%r3, %ctaid.x;
	mov.u32 	%r4, %ntid.x;
	mov.u32 	%r5, %tid.x;
	mad.lo.s32 	%r6, %r3, %r4, %r5;
	cvt.s64.s32 	%rd3, %r6;
	mul.wide.s32 	%rd4, %r6, 16;
	mov.b64 	%rd43, 0;
	mov.u64 	%rd14, W_map;
$L__BB3_1:
	mad.lo.s64 	%rd6, %rd43, 1600, %rd14;
	mov.b32 	%r31, 0;
	mov.b64 	%rd44, 8;
$L__BB3_2:
	add.s64 	%rd15, %rd6, %rd44;
	ld.global.u16 	%r8, [%rd15+-8];
	mul.wide.u32 	%rd16, %r8, 1600000;
	add.s64 	%rd17, %rd16, %rd3;
	add.s64 	%rd18, %rd1, %rd17;
	ld.global.s8 	%r9, [%rd18];
	add.s32 	%r10, %r31, %r9;
	ld.global.u16 	%r11, [%rd15+-6];
	mul.wide.u32 	%rd19, %r11, 1600000;
	add.s64 	%rd20, %rd19, %rd3;
	add.s64 	%rd21, %rd1, %rd20;
	ld.global.s8 	%r12, [%rd21];
	add.s32 	%r13, %r10, %r12;
	ld.global.u16 	%r14, [%rd15+-4];
	mul.wide.u32 	%rd22, %r14, 1600000;
	add.s64 	%rd23, %rd22, %rd3;
	add.s64 	%rd24, %rd1, %rd23;
	ld.global.s8 	%r15, [%rd24];
	add.s32 	%r16, %r13, %r15;
	ld.global.u16 	%r17, [%rd15+-2];
	mul.wide.u32 	%rd25, %r17, 1600000;
	add.s64 	%rd26, %rd25, %rd3;
	add.s64 	%rd27, %rd1, %rd26;
	ld.global.s8 	%r18, [%rd27];
	add.s32 	%r19, %r16, %r18;
	ld.global.u16 	%r20, [%rd15];
	mul.wide.u32 	%rd28, %r20, 1600000;
	add.s64 	%rd29, %rd28, %rd3;
	add.s64 	%rd30, %rd1, %rd29;
	ld.global.s8 	%r21, [%rd30];
	add.s32 	%r22, %r19, %r21;
	ld.global.u16 	%r23, [%rd15+2];
	mul.wide.u32 	%rd31, %r23, 1600000;
	add.s64 	%rd32, %rd31, %rd3;
	add.s64 	%rd33, %rd1, %rd32;
	ld.global.s8 	%r24, [%rd33];
	add.s32 	%r25, %r22, %r24;
	ld.global.u16 	%r26, [%rd15+4];
	mul.wide.u32 	%rd34, %r26, 1600000;
	add.s64 	%rd35, %rd34, %rd3;
	add.s64 	%rd36, %rd1, %rd35;
	ld.global.s8 	%r27, [%rd36];
	add.s32 	%r28, %r25, %r27;
	ld.global.u16 	%r29, [%rd15+6];
	mul.wide.u32 	%rd37, %r29, 1600000;
	add.s64 	%rd38, %rd37, %rd3;
	add.s64 	%rd39, %rd1, %rd38;
	ld.global.s8 	%r30, [%rd39];
	add.s32 	%r31, %r28, %r30;
	add.s64 	%rd44, %rd44, 16;
	setp.ne.s64 	%p1, %rd44, 1608;
	@%p1 bra 	$L__BB3_2;
	add.s64 	%rd40, %rd4, %rd43;
	shl.b64 	%rd41, %rd40, 2;
	add.s64 	%rd42, %rd2, %rd41;
	st.global.u32 	[%rd42], %r31;
	add.s64 	%rd43, %rd43, 1;
	setp.ne.s64 	%p2, %rd43, 16;
	@%p2 bra 	$L__BB3_1;
	ret;

}


// ===== COMPILED SASS (sm_100) =====

	.target	sm_100

	.elftype	@"ET_EXEC"


//--------------------- .note.nv.tkinfo           --------------------------
	.section	.note.nv.tkinfo,"",@"SHT_NOTE"
	.sectionflags	@"SHF_NOTE_NV_TKINFO"
	.tkinfo
        /*0018*/ 	.word	0x00000002
        /*0030*/ 	.string	""
        /*0030*/ 	.string	"ptxas"
        /*0030*/ 	.string	"Cuda compilation tools, release 13.0, V13.0.88"
        /*0030*/ 	.string	"Build cuda_13.0.r13.0/compiler.36424714_0"
        /*0030*/ 	.string	"-arch sm_100 -m 64 "



//--------------------- .note.nv.cuinfo           --------------------------
	.section	.note.nv.cuinfo,"",@"SHT_NOTE"
	.sectionflags	@"SHF_NOTE_NV_CUINFO"
        /*0018*/ 	.short	0x0002
        /*001a*/ 	.short	0x0064
        /*001c*/ 	.short	0x0082
	.zero		2


//--------------------- .nv.info                  --------------------------
	.section	.nv.info,"",@"SHT_CUDA_INFO"
	.align	4


	//----- nvinfo : EIATTR_REGCOUNT
	.align		4
        /*0000*/ 	.byte	0x04, 0x2f
        /*0002*/ 	.short	(.L_3 - .L_2)
	.align		4
.L_2:
        /*0004*/ 	.word	index@(_Z8prepareWv)
        /*0008*/ 	.word	0x00000012


	//----- nvinfo : EIATTR_FRAME_SIZE
	.align		4
.L_3:
        /*000c*/ 	.byte	0x04, 0x11
        /*000e*/ 	.short	(.L_5 - .L_4)
	.align		4
.L_4:
        /*0010*/ 	.word	index@(_Z8prepareWv)
        /*0014*/ 	.word	0x00000000


	//----- nvinfo : EIATTR_REGCOUNT
	.align		4
.L_5:
        /*0018*/ 	.byte	0x04, 0x2f
        /*001a*/ 	.short	(.L_7 - .L_6)
	.align		4
.L_6:
        /*001c*/ 	.word	index@(_Z8tcMatMulPKaPi)
        /*0020*/ 	.word	0x00000020


	//----- nvinfo : EIATTR_FRAME_SIZE
	.align		4
.L_7:
        /*0024*/ 	.byte	0x04, 0x11
        /*0026*/ 	.short	(.L_9 - .L_8)
	.align		4
.L_8:
        /*0028*/ 	.word	index@(_Z8tcMatMulPKaPi)
        /*002c*/ 	.word	0x00000000


	//----- nvinfo : EIATTR_REGCOUNT
	.align		4
.L_9:
        /*0030*/ 	.byte	0x04, 0x2f
        /*0032*/ 	.short	(.L_11 - .L_10)
	.align		4
.L_10:
        /*0034*/ 	.word	index@(_Z8cuMatMulPKcPi)
        /*0038*/ 	.word	0x00000020


	//----- nvinfo : EIATTR_FRAME_SIZE
	.align		4
.L_11:
        /*003c*/ 	.byte	0x04, 0x11
        /*003e*/ 	.short	(.L_13 - .L_12)
	.align		4
.L_12:
        /*0040*/ 	.word	index@(_Z8cuMatMulPKcPi)
        /*0044*/ 	.word	0x00000000


	//----- nvinfo : EIATTR_REGCOUNT
	.align		4
.L_13:
        /*0048*/ 	.byte	0x04, 0x2f
        /*004a*/ 	.short	(.L_15 - .L_14)
	.align		4
.L_14:
        /*004c*/ 	.word	index@(_Z11cuMatMulColPKcPi)
        /*0050*/ 	.word	0x00000020


	//----- nvinfo : EIATTR_FRAME_SIZE
	.align		4
.L_15:
        /*0054*/ 	.byte	0x04, 0x11
        /*0056*/ 	.short	(.L_17 - .L_16)
	.align		4
.L_16:
        /*0058*/ 	.word	index@(_Z11cuMatMulColPKcPi)
        /*005c*/ 	.word	0x00000000


	//----- nvinfo : EIATTR_MIN_STACK_SIZE
	.align		4
.L_17:
        /*0060*/ 	.byte	0x04, 0x12
        /*0062*/ 	.short	(.L_19 - .L_18)
	.align		4
.L_18:
        /*0064*/ 	.word	index@(_Z11cuMatMulColPKcPi)
        /*0068*/ 	.word	0x00000000


	//----- nvinfo : EIATTR_MIN_STACK_SIZE
	.align		4
.L_19:
        /*006c*/ 	.byte	0x04, 0x12
        /*006e*/ 	.short	(.L_21 - .L_20)
	.align		4
.L_20:
        /*0070*/ 	.word	index@(_Z8cuMatMulPKcPi)
        /*0074*/ 	.word	0x00000000


	//----- nvinfo : EIATTR_MIN_STACK_SIZE
	.align		4
.L_21:
        /*0078*/ 	.byte	0x04, 0x12
        /*007a*/ 	.short	(.L_23 - .L_22)
	.align		4
.L_22:
        /*007c*/ 	.word	index@(_Z8tcMatMulPKaPi)
        /*0080*/ 	.word	0x00000000


	//----- nvinfo : EIATTR_MIN_STACK_SIZE
	.align		4
.L_23:
        /*0084*/ 	.byte	0x04, 0x12
        /*0086*/ 	.short	(.L_25 - .L_24)
	.align		4
.L_24:
        /*0088*/ 	.word	index@(_Z8prepareWv)
        /*008c*/ 	.word	0x00000000
.L_25:


//--------------------- .nv.compat                --------------------------
	.section	.nv.compat,"",@"SHT_CUDA_COMPAT_INFO"
	.align	4
        /*0000*/ 	.byte	0x02, 0x09, 0x00, 0x00, 0x02, 0x02, 0x01, 0x00, 0x02, 0x05, 0x05, 0x00, 0x03, 0x07, 0x01, 0x01
        /*0010*/ 	.byte	0x02, 0x03, 0x00, 0x00, 0x02, 0x06, 0x01, 0x00, 0x04, 0x0b, 0x08, 0x00, 0x01, 0x00, 0x00, 0x00
        /*0020*/ 	.byte	0x00, 0x00, 0x00, 0x00


//--------------------- .nv.info._Z11cuMatMulColPKcPi --------------------------
	.section	.nv.info._Z11cuMatMulColPKcPi,"",@"SHT_CUDA_INFO"
	.sectionflags	@""
	.align	4


	//----- nvinfo : EIATTR_CUDA_API_VERSION
	.align		4
        /*0000*/ 	.byte	0x04, 0x37
        /*0002*/ 	.short	(.L_27 - .L_26)
.L_26:
        /*0004*/ 	.word	0x00000082


	//----- nvinfo : EIATTR_KPARAM_INFO
	.align		4
.L_27:
        /*0008*/ 	.byte	0x04, 0x17
        /*000a*/ 	.short	(.L_29 - .L_28)
.L_28:
        /*000c*/ 	.word	0x00000000
        /*0010*/ 	.short	0x0001
        /*0012*/ 	.short	0x0008
        /*0014*/ 	.byte	0x00, 0xf5, 0x21, 0x00


	//----- nvinfo : EIATTR_KPARAM_INFO
	.align		4
.L_29:
        /*0018*/ 	.byte	0x04, 0x17
        /*001a*/ 	.short	(.L_31 - .L_30)
.L_30:
        /*001c*/ 	.word	0x00000000
        /*0020*/ 	.short	0x0000
        /*0022*/ 	.short	0x0000
        /*0024*/ 	.byte	0x00, 0xf5, 0x21, 0x00


	//----- nvinfo : EIATTR_SPARSE_MMA_MASK
	.align		4
.L_31:
        /*0028*/ 	.byte	0x03, 0x50
        /*002a*/ 	.short	0x0000


	//----- nvinfo : EIATTR_MAXREG_COUNT
	.align		4
        /*002c*/ 	.byte	0x03, 0x1b
        /*002e*/ 	.short	0x00ff


	//----- nvinfo : EIATTR_MERCURY_ISA_VERSION
	.align		4
        /*0030*/ 	.byte	0x03, 0x5f
        /*0032*/ 	.short	0x0101


	//----- nvinfo : EIATTR_VRC_CTA_INIT_COUNT
	.align		4
        /*0034*/ 	.byte	0x02, 0x4a
	.zero		1
	.zero		1


	//----- nvinfo : EIATTR_EXIT_INSTR_OFFSETS
	.align		4
        /*0038*/ 	.byte	0x04, 0x1c
        /*003a*/ 	.short	(.L_33 - .L_32)


	//   ....[0]....
.L_32:
        /*003c*/ 	.word	0x00000d60


	//----- nvinfo : EIATTR_CBANK_PARAM_SIZE
	.align		4
.L_33:
        /*0040*/ 	.byte	0x03, 0x19
        /*0042*/ 	.short	0x0010


	//----- nvinfo : EIATTR_PARAM_CBANK
	.align		4
        /*0044*/ 	.byte	0x04, 0x0a
        /*0046*/ 	.short	(.L_35 - .L_34)
	.align		4
.L_34:
        /*0048*/ 	.word	index@(.nv.constant0._Z11cuMatMulColPKcPi)
        /*004c*/ 	.short	0x0380
        /*004e*/ 	.short	0x0010


	//----- nvinfo : EIATTR_SW_WAR
	.align		4
.L_35:
        /*0050*/ 	.byte	0x04, 0x36
        /*0052*/ 	.short	(.L_37 - .L_36)
.L_36:
        /*0054*/ 	.word	0x00000008
.L_37:


//--------------------- .nv.info._Z8cuMatMulPKcPi --------------------------
	.section	.nv.info._Z8cuMatMulPKcPi,"",@"SHT_CUDA_INFO"
	.sectionflags	@""
	.align	4


	//----- nvinfo : EIATTR_CUDA_API_VERSION
	.align		4
        /*0000*/ 	.byte	0x04, 0x37
        /*0002*/ 	.short	(.L_39 - .L_38)
.L_38:
        /*0004*/ 	.word	0x00000082


	//----- nvinfo : EIATTR_KPARAM_INFO
	.align		4
.L_39:
        /*0008*/ 	.byte	0x04, 0x17
        /*000a*/ 	.short	(.L_41 - .L_40)
.L_40:
        /*000c*/ 	.word	0x00000000
        /*0010*/ 	.short	0x0001
        /*0012*/ 	.short	0x0008
        /*0014*/ 	.byte	0x00, 0xf5, 0x21, 0x00


	//----- nvinfo : EIATTR_KPARAM_INFO
	.align		4
.L_41:
        /*0018*/ 	.byte	0x04, 0x17
        /*001a*/ 	.short	(.L_43 - .L_42)
.L_42:
        /*001c*/ 	.word	0x00000000
        /*0020*/ 	.short	0x0000
        /*0022*/ 	.short	0x0000
        /*0024*/ 	.byte	0x00, 0xf5, 0x21, 0x00


	//----- nvinfo : EIATTR_SPARSE_MMA_MASK
	.align		4
.L_43:
        /*0028*/ 	.byte	0x03, 0x50
        /*002a*/ 	.short	0x0000


	//----- nvinfo : EIATTR_MAXREG_COUNT
	.align		4
        /*002c*/ 	.byte	0x03, 0x1b
        /*002e*/ 	.short	0x00ff


	//----- nvinfo : EIATTR_MERCURY_ISA_VERSION
	.align		4
        /*0030*/ 	.byte	0x03, 0x5f
        /*0032*/ 	.short	0x0101


	//----- nvinfo : EIATTR_VRC_CTA_INIT_COUNT
	.align		4
        /*0034*/ 	.byte	0x02, 0x4a
	.zero		1
	.zero		1


	//----- nvinfo : EIATTR_EXIT_INSTR_OFFSETS
	.align		4
        /*0038*/ 	.byte	0x04, 0x1c
        /*003a*/ 	.short	(.L_45 - .L_44)


	//   ....[0]....
.L_44:
        /*003c*/ 	.word	0x00000d60


	//----- nvinfo : EIATTR_CBANK_PARAM_SIZE
	.align		4
.L_45:
        /*0040*/ 	.byte	0x03, 0x19
        /*0042*/ 	.short	0x0010


	//----- nvinfo : EIATTR_PARAM_CBANK
	.align		4
        /*0044*/ 	.byte	0x04, 0x0a
        /*0046*/ 	.short	(.L_47 - .L_46)
	.align		4
.L_46:
        /*0048*/ 	.word	index@(.nv.constant0._Z8cuMatMulPKcPi)
        /*004c*/ 	.short	0x0380
        /*004e*/ 	.short	0x0010


	//----- nvinfo : EIATTR_SW_WAR
	.align		4
.L_47:
        /*0050*/ 	.byte	0x04, 0x36
        /*0052*/ 	.short	(.L_49 - .L_48)
.L_48:
        /*0054*/ 	.word	0x00000008
.L_49:


//--------------------- .nv.info._Z8tcMatMulPKaPi --------------------------
	.section	.nv.info._Z8tcMatMulPKaPi,"",@"SHT_CUDA_INFO"
	.sectionflags	@""
	.align	4


	//----- nvinfo : EIATTR_CUDA_API_VERSION
	.align		4
        /*0000*/ 	.byte	0x04, 0x37
        /*0002*/ 	.short	(.L_51 - .L_50)
.L_50:
        /*0004*/ 	.word	0x00000082


	//----- nvinfo : EIATTR_KPARAM_INFO
	.align		4
.L_51:
        /*0008*/ 	.byte	0x04, 0x17
        /*000a*/ 	.short	(.L_53 - .L_52)
.L_52:
        /*000c*/ 	.word	0x00000000
        /*0010*/ 	.short	0x0001
        /*0012*/ 	.short	0x0008
        /*0014*/ 	.byte	0x00, 0xf5, 0x21, 0x00


	//----- nvinfo : EIATTR_KPARAM_INFO
	.align		4
.L_53:
        /*0018*/ 	.byte	0x04, 0x17
        /*001a*/ 	.short	(.L_55 - .L_54)
.L_54:
        /*001c*/ 	.word	0x00000000
        /*0020*/ 	.short	0x0000
        /*0022*/ 	.short	0x0000
        /*0024*/ 	.byte	0x00, 0xf5, 0x21, 0x00


	//----- nvinfo : EIATTR_SPARSE_MMA_MASK
	.align		4
.L_55:
        /*0028*/ 	.byte	0x03, 0x50
        /*002a*/ 	.short	0x0000


	//----- nvinfo : EIATTR_WMMA_USED
	.align		4
        /*002c*/ 	.byte	0x01, 0x2b
	.zero		2


	//----- nvinfo : EIATTR_MAXREG_COUNT
	.align		4
        /*0030*/ 	.byte	0x03, 0x1b
        /*0032*/ 	.short	0x00ff


	//----- nvinfo : EIATTR_MERCURY_ISA_VERSION
	.align		4
        /*0034*/ 	.byte	0x03, 0x5f
        /*0036*/ 	.short	0x0101


	//----- nvinfo : EIATTR_VRC_CTA_INIT_COUNT
	.align		4
        /*0038*/ 	.byte	0x02, 0x4a
	.zero		1
	.zero		1


	//----- nvinfo : EIATTR_EXIT_INSTR_OFFSETS
	.align		4
        /*003c*/ 	.byte	0x04, 0x1c
        /*003e*/ 	.short	(.L_57 - .L_56)


	//   ....[0]....
.L_56:
        /*0040*/ 	.word	0x00000890


	//----- nvinfo : EIATTR_CBANK_PARAM_SIZE
	.align		4
.L_57:
        /*0044*/ 	.byte	0x03, 0x19
        /*0046*/ 	.short	0x0010


	//----- nvinfo : EIATTR_PARAM_CBANK
	.align		4
        /*0048*/ 	.byte	0x04, 0x0a
        /*004a*/ 	.short	(.L_59 - .L_58)
	.align		4
.L_58:
        /*004c*/ 	.word	index@(.nv.constant0._Z8tcMatMulPKaPi)
        /*0050*/ 	.short	0x0380
        /*0052*/ 	.short	0x0010


	//----- nvinfo : EIATTR_SW_WAR
	.align		4
.L_59:
        /*0054*/ 	.byte	0x04, 0x36
        /*0056*/ 	.short	(.L_61 - .L_60)
.L_60:
        /*0058*/ 	.word	0x00000008
.L_61:


//--------------------- .nv.info._Z8prepareWv     --------------------------
	.section	.nv.info._Z8prepareWv,"",@"SHT_CUDA_INFO"
	.sectionflags	@""
	.align	4


	//----- nvinfo : EIATTR_CUDA_API_VERSION
	.align		4
        /*0000*/ 	.byte	0x04, 0x37
        /*0002*/ 	.short	(.L_63 - .L_62)
.L_62:
        /*0004*/ 	.word	0x00000082


	//----- nvinfo : EIATTR_SPARSE_MMA_MASK
	.align		4
.L_63:
        /*0008*/ 	.byte	0x03, 0x50
        /*000a*/ 	.short	0x0000


	//----- nvinfo : EIATTR_MAXREG_COUNT
	.align		4
        /*000c*/ 	.byte	0x03, 0x1b
        /*000e*/ 	.short	0x00ff


	//----- nvinfo : EIATTR_MERCURY_ISA_VERSION
	.align		4
        /*0010*/ 	.byte	0x03, 0x5f
        /*0012*/ 	.short	0x0101


	//----- nvinfo : EIATTR_VRC_CTA_INIT_COUNT
	.align		4
        /*0014*/ 	.byte	0x02, 0x4a
	.zero		1
	.zero		1


	//----- nvinfo : EIATTR_EXIT_INSTR_OFFSETS
	.align		4
        /*0018*/ 	.byte	0x04, 0x1c
        /*001a*/ 	.short	(.L_65 - .L_64)


	//   ....[0]....
.L_64:
        /*001c*/ 	.word	0x00000060


	//   ....[1]....
        /*0020*/ 	.word	0x00008570


	//----- nvinfo : EIATTR_SW_WAR
	.align		4
.L_65:
        /*0024*/ 	.byte	0x04, 0x36
        /*0026*/ 	.short	(.L_67 - .L_66)
.L_66:
        /*0028*/ 	.word	0x00000008
.L_67:


//--------------------- .nv.callgraph             --------------------------
	.section	.nv.callgraph,"",@"SHT_CUDA_CALLGRAPH"
	.align	4
	.sectionentsize	8
	.align		4
        /*0000*/ 	.word	0x00000000
	.align		4
        /*0004*/ 	.word	0xffffffff
	.align		4
        /*0008*/ 	.word	0x00000000
	.align		4
        /*000c*/ 	.word	0xfffffffe
	.align		4
        /*0010*/ 	.word	0x00000000
	.align		4
        /*0014*/ 	.word	0xfffffffd
	.align		4
        /*0018*/ 	.word	0x00000000
	.align		4
        /*001c*/ 	.word	0xfffffffc


//--------------------- .nv.constant4             --------------------------
	.section	.nv.constant4,"a",@progbits
	.align	8
	.align		8
.nv.constant4:
        /*0000*/ 	.dword	W_mat
	.align		8
        /*0008*/ 	.dword	W_map


//--------------------- .text._Z11cuMatMulColPKcPi --------------------------
	.section	.text._Z11cuMatMulColPKcPi,"ax",@progbits
	.align	128
        .global         _Z11cuMatMulColPKcPi
        .type           _Z11cuMatMulColPKcPi,@function
        .size           _Z11cuMatMulColPKcPi,(.L_x_10 - _Z11cuMatMulColPKcPi)
        .other          _Z11cuMatMulColPKcPi,@"STO_CUDA_ENTRY STV_DEFAULT"
_Z11cuMatMulColPKcPi:
.text._Z11cuMatMulColPKcPi:
[----:B------:R-:W-:Y:S01]  /*0000*/  LDC R1, c[0x0][0x37c] ;  /* 0x0000df00ff017b82 */ /* 0x000fe20000000800 */
[----:B------:R-:W0:Y:S07]  /*0010*/  S2R R13, SR_TID.X ;  /* 0x00000000000d7919 */ /* 0x000e2e0000002100 */
[----:B------:R-:W0:Y:S01]  /*0020*/  S2UR UR4, SR_CTAID.X ;  /* 0x00000000000479c3 */ /* 0x000e220000002500 */
[----:B------:R-:W1:Y:S01]  /*0030*/  LDCU.64 UR10, c[0x0][0x358] ;  /* 0x00006b00ff0a77ac */ /* 0x000e620008000a00 */
[----:B------:R-:W-:Y:S01]  /*0040*/  UMOV UR5, URZ ;  /* 0x000000ff00057c82 */ /* 0x000fe20008000000 */
[----:B------:R-:W-:-:S05]  /*0050*/  UMOV UR6, URZ ;  /* 0x000000ff00067c82 */ /* 0x000fca0008000000 */
[----:B------:R-:W0:Y:S02]  /*0060*/  LDC R12, c[0x0][0x360] ;  /* 0x0000d800ff0c7b82 */ /* 0x000e240000000800 */
[----:B0-----:R-:W-:-:S05]  /*0070*/  IMAD R12, R12, UR4, R13 ;  /* 0x000000040c0c7c24 */ /* 0x001fca000f8e020d */
[----:B-1----:R-:W-:-:S07]  /*0080*/  SHF.R.S32.HI R13, RZ, 0x1f, R12 ;  /* 0x0000001fff0d7819 */ /* 0x002fce000001140c */
.L_x_1:
[----:B0-----:R-:W0:Y:S01]  /*0090*/  LDCU.64 UR8, c[0x4][0x8] ;  /* 0x01000100ff0877ac */ /* 0x001e220008000a00 */
[----:B------:R-:W-:Y:S01]  /*00a0*/  IMAD.MOV.U32 R8, RZ, RZ, RZ ;  /* 0x000000ffff087224 */ /* 0x000fe200078e00ff */
[----:B------:R-:W-:Y:S01]  /*00b0*/  UIMAD UR4, UR6, 0x640, URZ ;  /* 0x00000640060478a4 */ /* 0x000fe2000f8e02ff */
[----:B------:R-:W1:Y:S01]  /*00c0*/  LDCU.64 UR16, c[0x0][0x380] ;  /* 0x00007000ff1077ac */ /* 0x000e620008000a00 */
[----:B------:R-:W-:Y:S01]  /*00d0*/  UMOV UR12, 0x8 ;  /* 0x00000008000c7882 */ /* 0x000fe20000000000 */
[----:B0-----:R-:W-:-:S04]  /*00e0*/  UIMAD.WIDE.U32 UR8, UR5, 0x640, UR8 ;  /* 0x00000640050878a5 */ /* 0x001fc8000f8e0008 */
[----:B------:R-:W-:-:S03]  /*00f0*/  UIADD3 UR7, UPT, UPT, UR9, UR4, URZ ;  /* 0x0000000409077290 */ /* 0x000fc6000fffe0ff */
[----:B-1----:R-:W-:-:S09]  /*0100*/  UMOV UR4, URZ ;  /* 0x000000ff00047c82 */ /* 0x002fd20008000000 */
.L_x_0:
[----:B------:R-:W-:-:S04]  /*0110*/  UIADD3 UR13, UP0, UPT, UR12, UR8, URZ ;  /* 0x000000080c0d7290 */ /* 0x000fc8000ff1e0ff */
[----:B------:R-:W-:Y:S02]  /*0120*/  UIADD3.X UR14, UPT, UPT, UR4, UR7, URZ, UP0, !UPT ;  /* 0x00000007040e7290 */ /* 0x000fe400087fe4ff */
[----:B------:R-:W-:-:S04]  /*0130*/  IMAD.U32 R14, RZ, RZ, UR13 ;  /* 0x0000000dff0e7e24 */ /* 0x000fc8000f8e00ff */
[----:B------:R-:W-:-:S05]  /*0140*/  IMAD.U32 R15, RZ, RZ, UR14 ;  /* 0x0000000eff0f7e24 */ /* 0x000fca000f8e00ff */
[----:B------:R-:W2:Y:S04]  /*0150*/  LDG.E.U16 R7, desc[UR10][R14.64+-0x8] ;  /* 0xfffff80a0e077981 */ /* 0x000ea8000c1e1500 */
[----:B------:R-:W3:Y:S04]  /*0160*/  LDG.E.U16 R11, desc[UR10][R14.64+-0x6] ;  /* 0xfffffa0a0e0b7981 */ /* 0x000ee8000c1e1500 */
[----:B------:R-:W4:Y:S04]  /*0170*/  LDG.E.U16 R9, desc[UR10][R14.64+-0x4] ;  /* 0xfffffc0a0e097981 */ /* 0x000f28000c1e1500 */
[----:B------:R-:W5:Y:S04]  /*0180*/  LDG.E.U16 R0, desc[UR10][R14.64+-0x2] ;  /* 0xfffffe0a0e007981 */ /* 0x000f68000c1e1500 */
[----:B------:R-:W5:Y:S04]  /*0190*/  LDG.E.U16 R19, desc[UR10][R14.64] ;  /* 0x0000000a0e137981 */ /* 0x000f68000c1e1500 */
[----:B------:R-:W5:Y:S04]  /*01a0*/  LDG.E.U16 R29, desc[UR10][R14.64+0x2] ;  /* 0x0000020a0e1d7981 */ /* 0x000f68000c1e1500 */
[----:B------:R-:W5:Y:S04]  /*01b0*/  LDG.E.U16 R17, desc[UR10][R14.64+0x4] ;  /* 0x0000040a0e117981 */ /* 0x000f68000c1e1500 */
[----:B------:R-:W5:Y:S04]  /*01c0*/  LDG.E.U16 R23, desc[UR10][R14.64+0x6] ;  /* 0x0000060a0e177981 */ /* 0x000f68000c1e1500 */
[----:B------:R-:W5:Y:S04]  /*01d0*/  LDG.E.U16 R25, desc[UR10][R14.64+0x8] ;  /* 0x0000080a0e197981 */ /* 0x000f68000c1e1500 */
[----:B------:R-:W5:Y:S04]  /*01e0*/  LDG.E.U16 R5, desc[UR10][R14.64+0xa] ;  /* 0x00000a0a0e057981 */ /* 0x000f68000c1e1500 */
[----:B------:R-:W5:Y:S04]  /*01f0*/  LDG.E.U16 R21, desc[UR10][R14.64+0xc] ;  /* 0x00000c0a0e157981 */ /* 0x000f68000c1e1500 */
[----:B------:R-:W5:Y:S01]  /*0200*/  LDG.E.U16 R3, desc[UR10][R14.64+0xe] ;  /* 0x00000e0a0e037981 */ /* 0x000f62000c1e1500 */
[----:B--2---:R-:W-:-:S04]  /*0210*/  IMAD.WIDE.U32 R6, R7, 0x186a00, R12 ;  /* 0x00186a0007067825 */ /* 0x004fc800078e000c */
[--C-:B---3--:R-:W-:Y:S01]  /*0220*/  IMAD.WIDE.U32 R10, R11, 0x186a00, R12.reuse ;  /* 0x00186a000b0a7825 */ /* 0x108fe200078e000c */
[----:B------:R-:W-:Y:S02]  /*0230*/  IADD3 R6, P0, PT, R6, UR16, RZ ;  /* 0x0000001006067c10 */ /* 0x000fe4000ff1e0ff */
[----:B------:R-:W-:Y:S02]  /*0240*/  IADD3 R26, P1, PT, R10, UR16, RZ ;  /* 0x000000100a1a7c10 */ /* 0x000fe4000ff3e0ff */
[----:B------:R-:W-:Y:S02]  /*0250*/  IADD3.X R7, PT, PT, R7, UR17, RZ, P0, !PT ;  /* 0x0000001107077c10 */ /* 0x000fe400087fe4ff */
[----:B------:R-:W-:Y:S01]  /*0260*/  IADD3.X R27, PT, PT, R11, UR17, RZ, P1, !PT ;  /* 0x000000110b1b7c10 */ /* 0x000fe20008ffe4ff */
[----:B----4-:R-:W-:Y:S02]  /*0270*/  IMAD.WIDE.U32 R10, R9, 0x186a00, R12 ;  /* 0x00186a00090a7825 */ /* 0x010fe400078e000c */
[----:B------:R5:W2:Y:S04]  /*0280*/  LDG.E.S8 R16, desc[UR10][R6.64] ;  /* 0x0000000a06107981 */ /* 0x000aa8000c1e1300 */
[----:B------:R0:W2:Y:S01]  /*0290*/  LDG.E.S8 R9, desc[UR10][R26.64] ;  /* 0x0000000a1a097981 */ /* 0x0000a2000c1e1300 */
[----:B------:R-:W-:-:S04]  /*02a0*/  IADD3 R10, P0, PT, R10, UR16, RZ ;  /* 0x000000100a0a7c10 */ /* 0x000fc8000ff1e0ff */
[----:B------:R-:W-:Y:S01]  /*02b0*/  IADD3.X R11, PT, PT, R11, UR17, RZ, P0, !PT ;  /* 0x000000110b0b7c10 */ /* 0x000fe200087fe4ff */
[----:B-----5:R-:W-:-:S03]  /*02c0*/  IMAD.WIDE.U32 R6, R0, 0x186a00, R12 ;  /* 0x00186a0000067825 */ /* 0x020fc600078e000c */
[----:B0-----:R-:W-:Y:S01]  /*02d0*/  IADD3 R26, P1, PT, R6, UR16, RZ ;  /* 0x00000010061a7c10 */ /* 0x001fe2000ff3e0ff */
[----:B------:R-:W-:Y:S02]  /*02e0*/  IMAD.WIDE.U32 R18, R19, 0x186a00, R12 ;  /* 0x00186a0013127825 */ /* 0x000fe400078e000c */
[----:B------:R0:W3:Y:S01]  /*02f0*/  LDG.E.S8 R6, desc[UR10][R10.64] ;  /* 0x0000000a0a067981 */ /* 0x0000e2000c1e1300 */
[----:B------:R-:W-:-:S05]  /*0300*/  IADD3.X R27, PT, PT, R7, UR17, RZ, P1, !PT ;  /* 0x00000011071b7c10 */ /* 0x000fca0008ffe4ff */
[----:B------:R-:W3:Y:S01]  /*0310*/  LDG.E.S8 R7, desc[UR10][R26.64] ;  /* 0x0000000a1a077981 */ /* 0x000ee2000c1e1300 */
[--C-:B0-----:R-:W-:Y:S01]  /*0320*/  IMAD.WIDE.U32 R10, R29, 0x186a00, R12.reuse ;  /* 0x00186a001d0a7825 */ /* 0x101fe200078e000c */
[----:B------:R-:W-:Y:S02]  /*0330*/  IADD3 R18, P0, PT, R18, UR16, RZ ;  /* 0x0000001012127c10 */ /* 0x000fe4000ff1e0ff */
[----:B------:R-:W-:Y:S02]  /*0340*/  IADD3 R28, P1, PT, R10, UR16, RZ ;  /* 0x000000100a1c7c10 */ /* 0x000fe4000ff3e0ff */
[----:B------:R-:W-:Y:S02]  /*0350*/  IADD3.X R19, PT, PT, R19, UR17, RZ, P0, !PT ;  /* 0x0000001113137c10 */ /* 0x000fe400087fe4ff */
[----:B------:R-:W-:Y:S01]  /*0360*/  IADD3.X R29, PT, PT, R11, UR17, RZ, P1, !PT ;  /* 0x000000110b1d7c10 */ /* 0x000fe20008ffe4ff */
[--C-:B------:R-:W-:Y:S02]  /*0370*/  IMAD.WIDE.U32 R10, R23, 0x186a00, R12.reuse ;  /* 0x00186a00170a7825 */ /* 0x100fe400078e000c */
[----:B------:R0:W4:Y:S01]  /*0380*/  LDG.E.S8 R4, desc[UR10][R18.64] ;  /* 0x0000000a12047981 */ /* 0x000122000c1e1300 */
[----:B------:R-:W-:Y:S01]  /*0390*/  IADD3 R22, P1, PT, R10, UR16, RZ ;  /* 0x000000100a167c10 */ /* 0x000fe2000ff3e0ff */
[----:B0-----:R-:W-:-:S02]  /*03a0*/  IMAD.WIDE.U32 R18, R17, 0x186a00, R12 ;  /* 0x00186a0011127825 */ /* 0x001fc400078e000c */
[----:B------:R-:W4:Y:S01]  /*03b0*/  LDG.E.S8 R17, desc[UR10][R28.64] ;  /* 0x0000000a1c117981 */ /* 0x000f22000c1e1300 */
[----:B------:R-:W-:Y:S02]  /*03c0*/  IADD3 R26, P0, PT, R18, UR16, RZ ;  /* 0x00000010121a7c10 */ /* 0x000fe4000ff1e0ff */
[----:B------:R-:W-:Y:S02]  /*03d0*/  IADD3.X R23, PT, PT, R11, UR17, RZ, P1, !PT ;  /* 0x000000110b177c10 */ /* 0x000fe40008ffe4ff */
[----:B------:R-:W-:Y:S01]  /*03e0*/  IADD3.X R27, PT, PT, R19, UR17, RZ, P0, !PT ;  /* 0x00000011131b7c10 */ /* 0x000fe200087fe4ff */
[----:B------:R-:W-:-:S03]  /*03f0*/  IMAD.WIDE.U32 R18, R25, 0x186a00, R12 ;  /* 0x00186a0019127825 */ /* 0x000fc600078e000c */
[----:B------:R-:W5:Y:S01]  /*0400*/  LDG.E.S8 R23, desc[UR10][R22.64] ;  /* 0x0000000a16177981 */ /* 0x000f62000c1e1300 */
[----:B------:R-:W-:Y:S01]  /*0410*/  IMAD.WIDE.U32 R10, R5, 0x186a00, R12 ;  /* 0x00186a00050a7825 */ /* 0x000fe200078e000c */
[----:B------:R-:W-:Y:S02]  /*0420*/  IADD3 R24, P0, PT, R18, UR16, RZ ;  /* 0x0000001012187c10 */ /* 0x000fe4000ff1e0ff */
[----:B------:R0:W5:Y:S01]  /*0430*/  LDG.E.S8 R2, desc[UR10][R26.64] ;  /* 0x0000000a1a027981 */ /* 0x000162000c1e1300 */
[----:B------:R-:W-:Y:S02]  /*0440*/  IADD3 R18, P1, PT, R10, UR16, RZ ;  /* 0x000000100a127c10 */ /* 0x000fe4000ff3e0ff */
[----:B------:R-:W-:Y:S02]  /*0450*/  IADD3.X R25, PT, PT, R19, UR17, RZ, P0, !PT ;  /* 0x0000001113197c10 */ /* 0x000fe400087fe4ff */
[----:B------:R-:W-:-:S03]  /*0460*/  IADD3.X R19, PT, PT, R11, UR17, RZ, P1, !PT ;  /* 0x000000110b137c10 */ /* 0x000fc60008ffe4ff */
[----:B------:R-:W5:Y:S04]  /*0470*/  LDG.E.S8 R0, desc[UR10][R24.64] ;  /* 0x0000000a18007981 */ /* 0x000f68000c1e1300 */
[----:B------:R-:W5:Y:S01]  /*0480*/  LDG.E.S8 R19, desc[UR10][R18.64] ;  /* 0x0000000a12137981 */ /* 0x000f62000c1e1300 */
[----:B------:R-:W-:-:S04]  /*0490*/  IMAD.WIDE.U32 R20, R21, 0x186a00, R12 ;  /* 0x00186a0015147825 */ /* 0x000fc800078e000c */
[----:B------:R-:W-:Y:S01]  /*04a0*/  IMAD.WIDE.U32 R10, R3, 0x186a00, R12 ;  /* 0x00186a00030a7825 */ /* 0x000fe200078e000c */
[----:B0-----:R-:W-:Y:S01]  /*04b0*/  IADD3 R26, P0, PT, R20, UR16, RZ ;  /* 0x00000010141a7c10 */ /* 0x001fe2000ff1e0ff */
[----:B------:R-:W5:Y:S01]  /*04c0*/  LDG.E.U16 R3, desc[UR10][R14.64+0x10] ;  /* 0x0000100a0e037981 */ /* 0x000f62000c1e1500 */
[----:B------:R-:W-:-:S03]  /*04d0*/  IADD3 R28, P1, PT, R10, UR16, RZ ;  /* 0x000000100a1c7c10 */ /* 0x000fc6000ff3e0ff */
[----:B------:R-:W5:Y:S01]  /*04e0*/  LDG.E.U16 R25, desc[UR10][R14.64+0x14] ;  /* 0x0000140a0e197981 */ /* 0x000f62000c1e1500 */
[----:B------:R-:W-:Y:S02]  /*04f0*/  IADD3.X R27, PT, PT, R21, UR17, RZ, P0, !PT ;  /* 0x00000011151b7c10 */ /* 0x000fe400087fe4ff */
[----:B------:R-:W-:Y:S01]  /*0500*/  IADD3.X R29, PT, PT, R11, UR17, RZ, P1, !PT ;  /* 0x000000110b1d7c10 */ /* 0x000fe20008ffe4ff */
[----:B------:R-:W5:Y:S04]  /*0510*/  LDG.E.U16 R20, desc[UR10][R14.64+0x16] ;  /* 0x0000160a0e147981 */ /* 0x000f68000c1e1500 */
[----:B------:R-:W5:Y:S04]  /*0520*/  LDG.E.S8 R26, desc[UR10][R26.64] ;  /* 0x0000000a1a1a7981 */ /* 0x000f68000c1e1300 */
[----:B------:R-:W5:Y:S04]  /*0530*/  LDG.E.S8 R5, desc[UR10][R28.64] ;  /* 0x0000000a1c057981 */ /* 0x000f68000c1e1300 */
[----:B------:R-:W5:Y:S04]  /*0540*/  LDG.E.U16 R21, desc[UR10][R14.64+0x18] ;  /* 0x0000180a0e157981 */ /* 0x000f68000c1e1500 */
[----:B------:R-:W5:Y:S04]  /*0550*/  LDG.E.U16 R27, desc[UR10][R14.64+0x12] ;  /* 0x0000120a0e1b7981 */ /* 0x000f68000c1e1500 */
[----:B------:R-:W5:Y:S04]  /*0560*/  LDG.E.U16 R10, desc[UR10][R14.64+0x1a] ;  /* 0x00001a0a0e0a7981 */ /* 0x000f68000c1e1500 */
[----:B------:R-:W5:Y:S04]  /*0570*/  LDG.E.U16 R11, desc[UR10][R14.64+0x1c] ;  /* 0x00001c0a0e0b7981 */ /* 0x000f68000c1e1500 */
[----:B------:R-:W5:Y:S04]  /*0580*/  LDG.E.U16 R18, desc[UR10][R14.64+0x2a] ;  /* 0x00002a0a0e127981 */ /* 0x000f68000c1e1500 */
[----:B------:R-:W5:Y:S01]  /*0590*/  LDG.E.U16 R29, desc[UR10][R14.64+0x30] ;  /* 0x0000300a0e1d7981 */ /* 0x000f62000c1e1500 */
[----:B--2---:R-:W-:-:S03]  /*05a0*/  IADD3 R16, PT, PT, R9, R8, R16 ;  /* 0x0000000809107210 */ /* 0x004fc60007ffe010 */
[----:B------:R-:W2:Y:S04]  /*05b0*/  LDG.E.U16 R8, desc[UR10][R14.64+0x1e] ;  /* 0x00001e0a0e087981 */ /* 0x000ea8000c1e1500 */
[----:B------:R-:W2:Y:S01]  /*05c0*/  LDG.E.U16 R9, desc[UR10][R14.64+0x20] ;  /* 0x0000200a0e097981 */ /* 0x000ea2000c1e1500 */
[----:B---3--:R-:W-:-:S03]  /*05d0*/  IADD3 R16, PT, PT, R7, R16, R6 ;  /* 0x0000001007107210 */ /* 0x008fc60007ffe006 */
[----:B------:R-:W3:Y:S04]  /*05e0*/  LDG.E.U16 R6, desc[UR10][R14.64+0x22] ;  /* 0x0000220a0e067981 */ /* 0x000ee8000c1e1500 */
[----:B------:R-:W3:Y:S01]  /*05f0*/  LDG.E.U16 R7, desc[UR10][R14.64+0x24] ;  /* 0x0000240a0e077981 */ /* 0x000ee2000c1e1500 */
[----:B----4-:R-:W-:-:S03]  /*0600*/  IADD3 R4, PT, PT, R17, R16, R4 ;  /* 0x0000001011047210 */ /* 0x010fc60007ffe004 */
[----:B------:R-:W4:Y:S04]  /*0610*/  LDG.E.U16 R16, desc[UR10][R14.64+0x26] ;  /* 0x0000260a0e107981 */ /* 0x000f28000c1e1500 */
[----:B------:R-:W4:Y:S01]  /*0620*/  LDG.E.U16 R17, desc[UR10][R14.64+0x28] ;  /* 0x0000280a0e117981 */ /* 0x000f22000c1e1500 */
[----:B-----5:R-:W-:-:S03]  /*0630*/  IADD3 R2, PT, PT, R23, R4, R2 ;  /* 0x0000000417027210 */ /* 0x020fc60007ffe002 */
[----:B------:R-:W5:Y:S01]  /*0640*/  LDG.E.U16 R23, desc[UR10][R14.64+0x2c] ;  /* 0x00002c0a0e177981 */ /* 0x000f62000c1e1500 */
[----:B------:R-:W-:-:S03]  /*0650*/  IADD3 R0, PT, PT, R19, R2, R0 ;  /* 0x0000000213007210 */ /* 0x000fc60007ffe000 */
[----:B------:R-:W5:Y:S01]  /*0660*/  LDG.E.U16 R19, desc[UR10][R14.64+0x2e] ;  /* 0x00002e0a0e137981 */ /* 0x000f62000c1e1500 */
[----:B------:R-:W-:-:S03]  /*0670*/  IMAD.WIDE.U32 R2, R3, 0x186a00, R12 ;  /* 0x00186a0003027825 */ /* 0x000fc600078e000c */
[----:B------:R-:W-:Y:S02]  /*0680*/  IADD3 R4, P0, PT, R2, UR16, RZ ;  /* 0x0000001002047c10 */ /* 0x000fe4000ff1e0ff */
[----:B------:R-:W-:Y:S02]  /*0690*/  IADD3 R26, PT, PT, R5, R0, R26 ;  /* 0x00000000051a7210 */ /* 0x000fe40007ffe01a */
[----:B------:R-:W-:-:S05]  /*06a0*/  IADD3.X R5, PT, PT, R3, UR17, RZ, P0, !PT ;  /* 0x0000001103057c10 */ /* 0x000fca00087fe4ff */
[----:B------:R0:W5:Y:S01]  /*06b0*/  LDG.E.S8 R0, desc[UR10][R4.64] ;  /* 0x0000000a04007981 */ /* 0x000162000c1e1300 */
[----:B------:R-:W-:-:S03]  /*06c0*/  IMAD.WIDE.U32 R2, R27, 0x186a00, R12 ;  /* 0x00186a001b027825 */ /* 0x000fc600078e000c */
[----:B------:R-:W-:Y:S01]  /*06d0*/  IADD3 R2, P0, PT, R2, UR16, RZ ;  /* 0x0000001002027c10 */ /* 0x000fe2000ff1e0ff */
[----:B0-----:R-:W-:-:S03]  /*06e0*/  IMAD.WIDE.U32 R4, R25, 0x186a00, R12 ;  /* 0x00186a0019047825 */ /* 0x001fc600078e000c */
[----:B------:R-:W-:Y:S02]  /*06f0*/  IADD3.X R3, PT, PT, R3, UR17, RZ, P0, !PT ;  /* 0x0000001103037c10 */ /* 0x000fe400087fe4ff */
[----:B------:R-:W-:-:S03]  /*0700*/  IADD3 R24, P0, PT, R4, UR16, RZ ;  /* 0x0000001004187c10 */ /* 0x000fc6000ff1e0ff */
[----:B------:R0:W5:Y:S01]  /*0710*/  LDG.E.S8 R27, desc[UR10][R2.64] ;  /* 0x0000000a021b7981 */ /* 0x000162000c1e1300 */
[----:B------:R-:W-:Y:S01]  /*0720*/  IADD3.X R25, PT, PT, R5, UR17, RZ, P0, !PT ;  /* 0x0000001105197c10 */ /* 0x000fe200087fe4ff */
[----:B------:R-:W-:-:S03]  /*0730*/  IMAD.WIDE.U32 R4, R20, 0x186a00, R12 ;  /* 0x00186a0014047825 */ /* 0x000fc600078e000c */
[----:B------:R-:W-:Y:S01]  /*0740*/  IADD3 R4, P0, PT, R4, UR16, RZ ;  /* 0x0000001004047c10 */ /* 0x000fe2000ff1e0ff */
[----:B0-----:R-:W-:Y:S01]  /*0750*/  IMAD.WIDE.U32 R2, R21, 0x186a00, R12 ;  /* 0x00186a0015027825 */ /* 0x001fe200078e000c */
[----:B------:R-:W5:Y:S02]  /*0760*/  LDG.E.S8 R25, desc[UR10][R24.64] ;  /* 0x0000000a18197981 */ /* 0x000f64000c1e1300 */
[----:B------:R-:W-:Y:S02]  /*0770*/  IADD3.X R5, PT, PT, R5, UR17, RZ, P0, !PT ;  /* 0x0000001105057c10 */ /* 0x000fe400087fe4ff */
[----:B------:R-:W-:-:S04]  /*0780*/  IADD3 R20, P0, PT, R2, UR16, RZ ;  /* 0x0000001002147c10 */ /* 0x000fc8000ff1e0ff */
[----:B------:R-:W-:Y:S01]  /*0790*/  IADD3.X R21, PT, PT, R3, UR17, RZ, P0, !PT ;  /* 0x0000001103157c10 */ /* 0x000fe200087fe4ff */
[--C-:B------:R-:W-:Y:S01]  /*07a0*/  IMAD.WIDE.U32 R2, R10, 0x186a00, R12.reuse ;  /* 0x00186a000a027825 */ /* 0x100fe200078e000c */
[----:B------:R0:W5:Y:S02]  /*07b0*/  LDG.E.S8 R24, desc[UR10][R4.64] ;  /* 0x0000000a04187981 */ /* 0x000164000c1e1300 */
[----:B------:R-:W-:Y:S02]  /*07c0*/  IADD3 R2, P0, PT, R2, UR16, RZ ;  /* 0x0000001002027c10 */ /* 0x000fe4000ff1e0ff */
[----:B------:R-:W5:Y:S01]  /*07d0*/  LDG.E.S8 R21, desc[UR10][R20.64] ;  /* 0x0000000a14157981 */ /* 0x000f62000c1e1300 */
[----:B0-----:R-:W-:Y:S01]  /*07e0*/  IMAD.WIDE.U32 R4, R11, 0x186a00, R12 ;  /* 0x00186a000b047825 */ /* 0x001fe200078e000c */
[----:B------:R-:W-:Y:S02]  /*07f0*/  IADD3.X R3, PT, PT, R3, UR17, RZ, P0, !PT ;  /* 0x0000001103037c10 */ /* 0x000fe400087fe4ff */
[----:B------:R-:W-:-:S03]  /*0800*/  IADD3 R10, P0, PT, R4, UR16, RZ ;  /* 0x00000010040a7c10 */ /* 0x000fc6000ff1e0ff */
[----:B------:R0:W5:Y:S01]  /*0810*/  LDG.E.S8 R20, desc[UR10][R2.64] ;  /* 0x0000000a02147981 */ /* 0x000162000c1e1300 */
[----:B------:R-:W-:-:S06]  /*0820*/  IADD3.X R11, PT, PT, R5, UR17, RZ, P0, !PT ;  /* 0x00000011050b7c10 */ /* 0x000fcc00087fe4ff */
[----:B------:R-:W5:Y:S01]  /*0830*/  LDG.E.S8 R11, desc[UR10][R10.64] ;  /* 0x0000000a0a0b7981 */ /* 0x000f62000c1e1300 */
[----:B--2---:R-:W-:-:S04]  /*0840*/  IMAD.WIDE.U32 R4, R8, 0x186a00, R12 ;  /* 0x00186a0008047825 */ /* 0x004fc800078e000c */
[----:B0-----:R-:W-:Y:S01]  /*0850*/  IMAD.WIDE.U32 R2, R9, 0x186a00, R12 ;  /* 0x00186a0009027825 */ /* 0x001fe200078e000c */
[----:B------:R-:W-:-:S04]  /*0860*/  IADD3 R4, P0, PT, R4, UR16, RZ ;  /* 0x0000001004047c10 */ /* 0x000fc8000ff1e0ff */
[----:B------:R-:W-:Y:S02]  /*0870*/  IADD3.X R5, PT, PT, R5, UR17, RZ, P0, !PT ;  /* 0x0000001105057c10 */ /* 0x000fe400087fe4ff */
[----:B------:R-:W-:-:S03]  /*0880*/  IADD3 R8, P0, PT, R2, UR16, RZ ;  /* 0x0000001002087c10 */ /* 0x000fc6000ff1e0ff */
[----:B------:R0:W2:Y:S01]  /*0890*/  LDG.E.S8 R10, desc[UR10][R4.64] ;  /* 0x0000000a040a7981 */ /* 0x0000a2000c1e1300 */
[----:B------:R-:W-:Y:S01]  /*08a0*/  IADD3.X R9, PT, PT, R3, UR17, RZ, P0, !PT ;  /* 0x0000001103097c10 */ /* 0x000fe200087fe4ff */
[----:B---3--:R-:W-:-:S05]  /*08b0*/  IMAD.WIDE.U32 R2, R6, 0x186a00, R12 ;  /* 0x00186a0006027825 */ /* 0x008fca00078e000c */
[----:B------:R-:W3:Y:S01]  /*08c0*/  LDG.E.S8 R9, desc[UR10][R8.64] ;  /* 0x0000000a08097981 */ /* 0x000ee2000c1e1300 */
[----:B0-----:R-:W-:Y:S01]  /*08d0*/  IMAD.WIDE.U32 R4, R7, 0x186a00, R12 ;  /* 0x00186a0007047825 */ /* 0x001fe200078e000c */
[----:B------:R-:W-:-:S04]  /*08e0*/  IADD3 R2, P0, PT, R2, UR16, RZ ;  /* 0x0000001002027c10 */ /* 0x000fc8000ff1e0ff */
[----:B------:R-:W-:Y:S02]  /*08f0*/  IADD3.X R3, PT, PT, R3, UR17, RZ, P0, !PT ;  /* 0x0000001103037c10 */ /* 0x000fe400087fe4ff */
[----:B------:R-:W-:-:S03]  /*0900*/  IADD3 R6, P0, PT, R4, UR16, RZ ;  /* 0x0000001004067c10 */ /* 0x000fc6000ff1e0ff */
[----:B------:R0:W3:Y:S01]  /*0910*/  LDG.E.S8 R8, desc[UR10][R2.64] ;  /* 0x0000000a02087981 */ /* 0x0000e2000c1e1300 */
[----:B------:R-:W-:-:S06]  /*0920*/  IADD3.X R7, PT, PT, R5, UR17, RZ, P0, !PT ;  /* 0x0000001105077c10 */ /* 0x000fcc00087fe4ff */
[----:B------:R-:W3:Y:S01]  /*0930*/  LDG.E.S8 R7, desc[UR10][R6.64] ;  /* 0x0000000a06077981 */ /* 0x000ee2000c1e1300 */
[----:B----4-:R-:W-:-:S04]  /*0940*/  IMAD.WIDE.U32 R4, R16, 0x186a00, R12 ;  /* 0x00186a0010047825 */ /* 0x010fc800078e000c */
[----:B0-----:R-:W-:Y:S01]  /*0950*/  IMAD.WIDE.U32 R2, R17, 0x186a00, R12 ;  /* 0x00186a0011027825 */ /* 0x001fe200078e000c */
[----:B------:R-:W-:-:S04]  /*0960*/  IADD3 R16, P0, PT, R4, UR16, RZ ;  /* 0x0000001004107c10 */ /* 0x000fc8000ff1e0ff */
[----:B------:R-:W-:Y:S02]  /*0970*/  IADD3.X R17, PT, PT, R5, UR17, RZ, P0, !PT ;  /* 0x0000001105117c10 */ /* 0x000fe400087fe4ff */
[----:B------:R-:W-:-:S03]  /*0980*/  IADD3 R4, P0, PT, R2, UR16, RZ ;  /* 0x0000001002047c10 */ /* 0x000fc6000ff1e0ff */
[----:B------:R5:W4:Y:S01]  /*0990*/  LDG.E.S8 R6, desc[UR10][R16.64] ;  /* 0x0000000a10067981 */ /* 0x000b22000c1e1300 */
[----:B------:R-:W-:Y:S01]  /*09a0*/  IADD3.X R5, PT, PT, R3, UR17, RZ, P0, !PT ;  /* 0x0000001103057c10 */ /* 0x000fe200087fe4ff */
[----:B------:R-:W-:-:S03]  /*09b0*/  IMAD.WIDE.U32 R2, R18, 0x186a00, R12 ;  /* 0x00186a0012027825 */ /* 0x000fc600078e000c */
[----:B------:R-:W-:Y:S02]  /*09c0*/  IADD3 R2, P0, PT, R2, UR16, RZ ;  /* 0x0000001002027c10 */ /* 0x000fe4000ff1e0ff */
[----:B------:R-:W4:Y:S01]  /*09d0*/  LDG.E.S8 R5, desc[UR10][R4.64] ;  /* 0x0000000a04057981 */ /* 0x000f22000c1e1300 */
[----:B-----5:R-:W-:Y:S01]  /*09e0*/  IMAD.WIDE.U32 R16, R23, 0x186a00, R12 ;  /* 0x00186a0017107825 */ /* 0x020fe200078e000c */
[----:B------:R-:W-:-:S03]  /*09f0*/  IADD3.X R3, PT, PT, R3, UR17, RZ, P0, !PT ;  /* 0x0000001103037c10 */ /* 0x000fc600087fe4ff */
[--C-:B------:R-:W-:Y:S01]  /*0a00*/  IMAD.WIDE.U32 R18, R19, 0x186a00, R12.reuse ;  /* 0x00186a0013127825 */ /* 0x100fe200078e000c */
[----:B------:R-:W-:Y:S01]  /*0a10*/  IADD3 R22, P0, PT, R16, UR16, RZ ;  /* 0x0000001010167c10 */ /* 0x000fe2000ff1e0ff */
[----:B------:R-:W5:Y:S03]  /*0a20*/  LDG.E.S8 R4, desc[UR10][R2.64] ;  /* 0x0000000a02047981 */ /* 0x000f66000c1e1300 */
[----:B------:R-:W-:Y:S02]  /*0a30*/  IADD3.X R23, PT, PT, R17, UR17, RZ, P0, !PT ;  /* 0x0000001111177c10 */ /* 0x000fe400087fe4ff */
[----:B------:R-:W-:Y:S01]  /*0a40*/  IADD3 R28, P0, PT, R18, UR16, RZ ;  /* 0x00000010121c7c10 */ /* 0x000fe2000ff1e0ff */
[----:B------:R-:W-:-:S03]  /*0a50*/  IMAD.WIDE.U32 R16, R29, 0x186a00, R12 ;  /* 0x00186a001d107825 */ /* 0x000fc600078e000c */
[----:B------:R-:W-:Y:S02]  /*0a60*/  IADD3.X R29, PT, PT, R19, UR17, RZ, P0, !PT ;  /* 0x00000011131d7c10 */ /* 0x000fe400087fe4ff */
[----:B------:R-:W2:Y:S04]  /*0a70*/  LDG.E.U16 R19, desc[UR10][R14.64+0x32] ;  /* 0x0000320a0e137981 */ /* 0x000ea8000c1e1500 */
[----:B------:R0:W5:Y:S04]  /*0a80*/  LDG.E.S8 R3, desc[UR10][R22.64] ;  /* 0x0000000a16037981 */ /* 0x000168000c1e1300 */
[----:B------:R1:W5:Y:S04]  /*0a90*/  LDG.E.S8 R2, desc[UR10][R28.64] ;  /* 0x0000000a1c027981 */ /* 0x000368000c1e1300 */
[----:B------:R-:W0:Y:S04]  /*0aa0*/  LDG.E.U16 R23, desc[UR10][R14.64+0x34] ;  /* 0x0000340a0e177981 */ /* 0x000e28000c1e1500 */
[----:B------:R-:W1:Y:S01]  /*0ab0*/  LDG.E.U16 R29, desc[UR10][R14.64+0x36] ;  /* 0x0000360a0e1d7981 */ /* 0x000e62000c1e1500 */
[----:B------:R-:W-:-:S04]  /*0ac0*/  IADD3 R16, P0, PT, R16, UR16, RZ ;  /* 0x0000001010107c10 */ /* 0x000fc8000ff1e0ff */
[----:B------:R-:W-:-:S05]  /*0ad0*/  IADD3.X R17, PT, PT, R17, UR17, RZ, P0, !PT ;  /* 0x0000001111117c10 */ /* 0x000fca00087fe4ff */
[----:B------:R-:W5:Y:S01]  /*0ae0*/  LDG.E.S8 R16, desc[UR10][R16.64] ;  /* 0x0000000a10107981 */ /* 0x000f62000c1e1300 */
[----:B--2---:R-:W-:-:S03]  /*0af0*/  IMAD.WIDE.U32 R18, R19, 0x186a00, R12 ;  /* 0x00186a0013127825 */ /* 0x004fc600078e000c */
[----:B------:R-:W-:-:S04]  /*0b00*/  IADD3 R18, P0, PT, R18, UR16, RZ ;  /* 0x0000001012127c10 */ /* 0x000fc8000ff1e0ff */
[----:B------:R-:W-:Y:S01]  /*0b10*/  IADD3.X R19, PT, PT, R19, UR17, RZ, P0, !PT ;  /* 0x0000001113137c10 */ /* 0x000fe200087fe4ff */
[----:B0-----:R-:W-:-:S05]  /*0b20*/  IMAD.WIDE.U32 R22, R23, 0x186a00, R12 ;  /* 0x00186a0017167825 */ /* 0x001fca00078e000c */
[----:B------:R-:W2:Y:S01]  /*0b30*/  LDG.E.S8 R19, desc[UR10][R18.64] ;  /* 0x0000000a12137981 */ /* 0x000ea2000c1e1300 */
[----:B-1----:R-:W-:Y:S01]  /*0b40*/  IMAD.WIDE.U32 R28, R29, 0x186a00, R12 ;  /* 0x00186a001d1c7825 */ /* 0x002fe200078e000c */
[----:B------:R-:W-:-:S04]  /*0b50*/  IADD3 R22, P0, PT, R22, UR16, RZ ;  /* 0x0000001016167c10 */ /* 0x000fc8000ff1e0ff */
[----:B------:R-:W-:Y:S02]  /*0b60*/  IADD3.X R23, PT, PT, R23, UR17, RZ, P0, !PT ;  /* 0x0000001117177c10 */ /* 0x000fe400087fe4ff */
[----:B------:R-:W-:-:S03]  /*0b70*/  IADD3 R28, P0, PT, R28, UR16, RZ ;  /* 0x000000101c1c7c10 */ /* 0x000fc6000ff1e0ff */
[----:B------:R-:W2:Y:S01]  /*0b80*/  LDG.E.S8 R22, desc[UR10][R22.64] ;  /* 0x0000000a16167981 */ /* 0x000ea2000c1e1300 */
[----:B------:R-:W-:-:S06]  /*0b90*/  IADD3.X R29, PT, PT, R29, UR17, RZ, P0, !PT ;  /* 0x000000111d1d7c10 */ /* 0x000fcc00087fe4ff */
[----:B------:R-:W2:Y:S01]  /*0ba0*/  LDG.E.S8 R29, desc[UR10][R28.64] ;  /* 0x0000000a1c1d7981 */ /* 0x000ea2000c1e1300 */
[----:B------:R-:W-:-:S04]  /*0bb0*/  IADD3 R0, PT, PT, R27, R26, R0 ;  /* 0x0000001a1b007210 */ /* 0x000fc80007ffe000 */
[----:B------:R-:W-:-:S04]  /*0bc0*/  IADD3 R0, PT, PT, R24, R0, R25 ;  /* 0x0000000018007210 */ /* 0x000fc80007ffe019 */
[----:B------:R-:W-:-:S04]  /*0bd0*/  IADD3 R0, PT, PT, R20, R0, R21 ;  /* 0x0000000014007210 */ /* 0x000fc80007ffe015 */
[----:B------:R-:W-:Y:S01]  /*0be0*/  IADD3 R0, PT, PT, R10, R0, R11 ;  /* 0x000000000a007210 */ /* 0x000fe20007ffe00b */
[----:B------:R-:W-:-:S03]  /*0bf0*/  UIADD3 UR12, UP0, UPT, UR12, 0x40, URZ ;  /* 0x000000400c0c7890 */ /* 0x000fc6000ff1e0ff */
[----:B---3--:R-:W-:Y:S01]  /*0c00*/  IADD3 R0, PT, PT, R8, R0, R9 ;  /* 0x0000000008007210 */ /* 0x008fe20007ffe009 */
[----:B------:R-:W-:Y:S02]  /*0c10*/  UIADD3.X UR4, UPT, UPT, URZ, UR4, URZ, UP0, !UPT ;  /* 0x00000004ff047290 */ /* 0x000fe400087fe4ff */
[----:B------:R-:W-:Y:S01]  /*0c20*/  UISETP.NE.U32.AND UP0, UPT, UR12, 0x648, UPT ;  /* 0x000006480c00788c */ /* 0x000fe2000bf05070 */
[----:B----4-:R-:W-:-:S03]  /*0c30*/  IADD3 R0, PT, PT, R6, R0, R7 ;  /* 0x0000000006007210 */ /* 0x010fc60007ffe007 */
[----:B------:R-:W-:Y:S01]  /*0c40*/  UISETP.NE.AND.EX UP0, UPT, UR4, URZ, UPT, UP0 ;  /* 0x000000ff0400728c */ /* 0x000fe2000bf05300 */
[----:B-----5:R-:W-:-:S04]  /*0c50*/  IADD3 R4, PT, PT, R4, R0, R5 ;  /* 0x0000000004047210 */ /* 0x020fc80007ffe005 */
[----:B------:R-:W-:-:S04]  /*0c60*/  IADD3 R2, PT, PT, R2, R4, R3 ;  /* 0x0000000402027210 */ /* 0x000fc80007ffe003 */
[----:B--2---:R-:W-:-:S04]  /*0c70*/  IADD3 R2, PT, PT, R19, R2, R16 ;  /* 0x0000000213027210 */ /* 0x004fc80007ffe010 */
[----:B------:R-:W-:Y:S01]  /*0c80*/  IADD3 R8, PT, PT, R29, R2, R22 ;  /* 0x000000021d087210 */ /* 0x000fe20007ffe016 */
[----:B------:R-:W-:Y:S06]  /*0c90*/  BRA.U UP0, `(.L_x_0) ;  /* 0xfffffff5001c7547 */ /* 0x000fec000b83ffff */
[----:B------:R-:W0:Y:S01]  /*0ca0*/  LDCU.64 UR8, c[0x0][0x388] ;  /* 0x00007100ff0877ac */ /* 0x000e220008000a00 */
[----:B------:R-:W-:Y:S02]  /*0cb0*/  IMAD.U32 R2, RZ, RZ, UR5 ;  /* 0x00000005ff027e24 */ /* 0x000fe4000f8e00ff */
[----:B------:R-:W-:Y:S01]  /*0cc0*/  IMAD.U32 R3, RZ, RZ, UR6 ;  /* 0x00000006ff037e24 */ /* 0x000fe2000f8e00ff */
[----:B------:R-:W-:Y:S01]  /*0cd0*/  UIADD3 UR5, UP0, UPT, UR5, 0x1, URZ ;  /* 0x0000000105057890 */ /* 0x000fe2000ff1e0ff */
[----:B------:R-:W-:-:S03]  /*0ce0*/  IMAD.WIDE R2, R12, 0x10, R2 ;  /* 0x000000100c027825 */ /* 0x000fc600078e0202 */
[----:B------:R-:W-:Y:S02]  /*0cf0*/  UIADD3.X UR6, UPT, UPT, URZ, UR6, URZ, UP0, !UPT ;  /* 0x00000006ff067290 */ /* 0x000fe400087fe4ff */
[----:B------:R-:W-:-:S04]  /*0d00*/  UISETP.NE.U32.AND UP0, UPT, UR5, 0x10, UPT ;  /* 0x000000100500788c */ /* 0x000fc8000bf05070 */
[----:B------:R-:W-:Y:S01]  /*0d10*/  UISETP.NE.AND.EX UP0, UPT, UR6, URZ, UPT, UP0 ;  /* 0x000000ff0600728c */ /* 0x000fe2000bf05300 */
[----:B0-----:R-:W-:-:S04]  /*0d20*/  LEA R4, P0, R2, UR8, 0x2 ;  /* 0x0000000802047c11 */ /* 0x001fc8000f8010ff */
[----:B------:R-:W-:-:S05]  /*0d30*/  LEA.HI.X R5, R2, UR9, R3, 0x2, P0 ;  /* 0x0000000902057c11 */ /* 0x000fca00080f1403 */
[----:B------:R0:W-:Y:S01]  /*0d40*/  STG.E desc[UR10][R4.64], R8 ;  /* 0x0000000804007986 */ /* 0x0001e2000c10190a */
[----:B------:R-:W-:Y:S05]  /*0d50*/  BRA.U UP0, `(.L_x_1) ;  /* 0xfffffff100cc7547 */ /* 0x000fea000b83ffff */
[----:B------:R-:W-:Y:S05]  /*0d60*/  EXIT ;  /* 0x000000000000794d */ /* 0x000fea0003800000 */
.L_x_2:
[----:B------:R-:W-:-:S00]  /*0d70*/  BRA `(.L_x_2) ;  /* 0xfffffffc00fc7947 */ /* 0x000fc0000383ffff */
[----:B------:R-:W-:-:S00]  /*0d80*/  NOP ;  /* 0x0000000000007918 */ /* 0x000fc00000000000 */
[----:B------:R-:W-:-:S00]  /*0d90*/  NOP ;  /* 0x0000000000007918 */ /* 0x000fc00000000000 */
[----:B------:R-:W-:-:S00]  /*0da0*/  NOP ;  /* 0x0000000000007918 */ /* 0x000fc00000000000 */
[----:B------:R-:W-:-:S00]  /*0db0*/  NOP ;  /* 0x0000000000007918 */ /* 0x000fc00000000000 */
[----:B------:R-:W-:-:S00]  /*0dc0*/  NOP ;  /* 0x0000000000007918 */ /* 0x000fc00000000000 */
[----:B------:R-:W-:-:S00]  /*0dd0*/  NOP ;  /* 0x0000000000007918 */ /* 0x000fc00000000000 */
[----:B------:R-:W-:-:S00]  /*0de0*/  NOP ;  /* 0x0000000000007918 */ /* 0x000fc00000000000 */
[----:B------:R-:W-:-:S00]  /*0df0*/  NOP ;  /* 0x0000000000007918 */ /* 0x000fc00000000000 */
.L_x_10:


//--------------------- .text._Z8cuMatMulPKcPi    --------------------------
	.section	.text._Z8cuMatMulPKcPi,"ax",@progbits
	.align	128
        .global         _Z8cuMatMulPKcPi
        .type           _Z8cuMatMulPKcPi,@function
        .size           _Z8cuMatMulPKcPi,(.L_x_11 - _Z8cuMatMulPKcPi)
        .other          _Z8cuMatMulPKcPi,@"STO_CUDA_ENTRY STV_DEFAULT"
_Z8cuMatMulPKcPi:
.text._Z8cuMatMulPKcPi:
[----:B------:R-:W-:Y:S01]  /*0000*/  LDC R1, c[0x0][0x37c] ;  /* 0x0000df00ff017b82 */ /* 0x000fe20000000800 */
[----:B------:R-:W0:Y:S07]  /*0010*/  S2R R11, SR_TID.X ;  /* 0x00000000000b7919 */ /* 0x000e2e0000002100 */
[----:B------:R-:W0:Y:S01]  /*0020*/  S2UR UR4, SR_CTAID.X ;  /* 0x00000000000479c3 */ /* 0x000e220000002500 */
[----:B------:R-:W-:Y:S01]  /*0030*/  IMAD.MOV.U32 R0, RZ, RZ, RZ ;  /* 0x000000ffff007224 */ /* 0x000fe200078e00ff */
[----:B------:R-:W1:Y:S01]  /*0040*/  LDCU.64 UR6, c[0x0][0x358] ;  /* 0x00006b00ff0677ac */ /* 0x000e620008000a00 */
[----:B------:R-:W-:-:S05]  /*0050*/  IMAD.MOV.U32 R2, RZ, RZ, RZ ;  /* 0x000000ffff027224 */ /* 0x000fca00078e00ff */
[----:B------:R-:W0:Y:S02]  /*0060*/  LDC R10, c[0x0][0x360] ;  /* 0x0000d800ff0a7b82 */ /* 0x000e240000000800 */
[----:B0-----:R-:W-:-:S05]  /*0070*/  IMAD R10, R10, UR4, R11 ;  /* 0x000000040a0a7c24 */ /* 0x001fca000f8e020b */
[----:B-1----:R-:W-:-:S07]  /*0080*/  SHF.R.S32.HI R11, RZ, 0x1f, R10 ;  /* 0x0000001fff0b7819 */ /* 0x002fce000001140a */
.L_x_4:
[----:B------:R-:W0:Y:S01]  /*0090*/  LDC.64 R12, c[0x4][0x8] ;  /* 0x01000200ff0c7b82 */ /* 0x000e220000000a00 */
[----:B------:R-:W-:Y:S01]  /*00a0*/  IMAD R3, R2, 0x640, RZ ;  /* 0x0000064002037824 */ /* 0x000fe200078e02ff */
[----:B------:R-:W1:Y:S01]  /*00b0*/  LDCU.64 UR8, c[0x0][0x380] ;  /* 0x00007000ff0877ac */ /* 0x000e620008000a00 */
[----:B------:R-:W-:Y:S01]  /*00c0*/  IMAD.MOV.U32 R4, RZ, RZ, RZ ;  /* 0x000000ffff047224 */ /* 0x000fe200078e00ff */
[----:B------:R-:W-:Y:S01]  /*00d0*/  UMOV UR5, 0x8 ;  /* 0x0000000800057882 */ /* 0x000fe20000000000 */
[----:B------:R-:W-:Y:S01]  /*00e0*/  UMOV UR4, URZ ;  /* 0x000000ff00047c82 */ /* 0x000fe20008000000 */
[----:B0-----:R-:W-:-:S04]  /*00f0*/  IMAD.WIDE.U32 R12, R0, 0x640, R12 ;  /* 0x00000640000c7825 */ /* 0x001fc800078e000c */
[----:B-1----:R-:W-:-:S07]  /*0100*/  IMAD.IADD R3, R13, 0x1, R3 ;  /* 0x000000010d037824 */ /* 0x002fce00078e0203 */
.L_x_3:
[----:B------:R-:W-:-:S04]  /*0110*/  IADD3 R14, P0, PT, R12, UR5, RZ ;  /* 0x000000050c0e7c10 */ /* 0x000fc8000ff1e0ff */
[----:B------:R-:W-:-:S05]  /*0120*/  IADD3.X R15, PT, PT, R3, UR4, RZ, P0, !PT ;  /* 0x00000004030f7c10 */ /* 0x000fca00087fe4ff */
[----:B------:R-:W2:Y:S04]  /*0130*/  LDG.E.U16 R9, desc[UR6][R14.64+-0x6] ;  /* 0xfffffa060e097981 */ /* 0x000ea8000c1e1500 */
[----:B------:R-:W3:Y:S04]  /*0140*/  LDG.E.U16 R7, desc[UR6][R14.64+-0x8] ;  /* 0xfffff8060e077981 */ /* 0x000ee8000c1e1500 */
[----:B------:R-:W4:Y:S04]  /*0150*/  LDG.E.U16 R17, desc[UR6][R14.64+-0x4] ;  /* 0xfffffc060e117981 */ /* 0x000f28000c1e1500 */
[----:B------:R-:W5:Y:S04]  /*0160*/  LDG.E.U16 R19, desc[UR6][R14.64+-0x2] ;  /* 0xfffffe060e137981 */ /* 0x000f68000c1e1500 */
[----:B------:R-:W5:Y:S04]  /*0170*/  LDG.E.U16 R29, desc[UR6][R14.64+0xc] ;  /* 0x00000c060e1d7981 */ /* 0x000f68000c1e1500 */
[----:B------:R-:W5:Y:S01]  /*0180*/  LDG.E.U16 R25, desc[UR6][R14.64+0xe] ;  /* 0x00000e060e197981 */ /* 0x000f62000c1e1500 */
[----:B--2---:R-:W-:-:S04]  /*0190*/  IMAD.WIDE.U32 R8, R9, 0x186a00, R10 ;  /* 0x00186a0009087825 */ /* 0x004fc800078e000a */
[----:B---3--:R-:W-:Y:S01]  /*01a0*/  IMAD.WIDE.U32 R6, R7, 0x186a00, R10 ;  /* 0x00186a0007067825 */ /* 0x008fe200078e000a */
[----:B------:R-:W-:-:S04]  /*01b0*/  IADD3 R22, P1, PT, R8, UR8, RZ ;  /* 0x0000000808167c10 */ /* 0x000fc8000ff3e0ff */
[----:B------:R-:W-:Y:S01]  /*01c0*/  IADD3.X R23, PT, PT, R9, UR9, RZ, P1, !PT ;  /* 0x0000000909177c10 */ /* 0x000fe20008ffe4ff */
[----:B----4-:R-:W-:Y:S01]  /*01d0*/  IMAD.WIDE.U32 R8, R17, 0x186a00, R10 ;  /* 0x00186a0011087825 */ /* 0x010fe200078e000a */
[----:B------:R-:W-:-:S03]  /*01e0*/  IADD3 R20, P0, PT, R6, UR8, RZ ;  /* 0x0000000806147c10 */ /* 0x000fc6000ff1e0ff */
[----:B-----5:R-:W-:Y:S01]  /*01f0*/  IMAD.WIDE.U32 R16, R19, 0x186a00, R10 ;  /* 0x00186a0013107825 */ /* 0x020fe200078e000a */
[----:B------:R-:W-:Y:S01]  /*0200*/  IADD3.X R21, PT, PT, R7, UR9, RZ, P0, !PT ;  /* 0x0000000907157c10 */ /* 0x000fe200087fe4ff */
[----:B------:R-:W2:Y:S01]  /*0210*/  LDG.E.S8 R6, desc[UR6][R22.64] ;  /* 0x0000000616067981 */ /* 0x000ea2000c1e1300 */
[----:B------:R-:W-:Y:S02]  /*0220*/  IADD3 R26, P0, PT, R8, UR8, RZ ;  /* 0x00000008081a7c10 */ /* 0x000fe4000ff1e0ff */
[----:B------:R-:W-:Y:S01]  /*0230*/  IADD3 R16, P1, PT, R16, UR8, RZ ;  /* 0x0000000810107c10 */ /* 0x000fe2000ff3e0ff */
[----:B------:R-:W2:Y:S01]  /*0240*/  LDG.E.S8 R5, desc[UR6][R20.64] ;  /* 0x0000000614057981 */ /* 0x000ea2000c1e1300 */
[----:B------:R-:W-:Y:S02]  /*0250*/  IADD3.X R27, PT, PT, R9, UR9, RZ, P0, !PT ;  /* 0x00000009091b7c10 */ /* 0x000fe400087fe4ff */
[----:B------:R-:W-:Y:S01]  /*0260*/  IADD3.X R17, PT, PT, R17, UR9, RZ, P1, !PT ;  /* 0x0000000911117c10 */ /* 0x000fe20008ffe4ff */
[----:B------:R-:W3:Y:S04]  /*0270*/  LDG.E.U16 R19, desc[UR6][R14.64] ;  /* 0x000000060e137981 */ /* 0x000ee8000c1e1500 */
[----:B------:R-:W4:Y:S04]  /*0280*/  LDG.E.S8 R26, desc[UR6][R26.64] ;  /* 0x000000061a1a7981 */ /* 0x000f28000c1e1300 */
[----:B------:R-:W4:Y:S04]  /*0290*/  LDG.E.S8 R18, desc[UR6][R16.64] ;  /* 0x0000000610127981 */ /* 0x000f28000c1e1300 */
        /* <DEDUP_REMOVED lines=8> */
[----:B--2---:R-:W-:Y:S01]  /*0320*/  IADD3 R6, PT, PT, R6, R4, R5 ;  /* 0x0000000406067210 */ /* 0x004fe20007ffe005 */
[----:B---3--:R-:W-:-:S03]  /*0330*/  IMAD.WIDE.U32 R4, R19, 0x186a00, R10 ;  /* 0x00186a0013047825 */ /* 0x008fc600078e000a */
[----:B----4-:R-:W-:Y:S02]  /*0340*/  IADD3 R26, PT, PT, R18, R6, R26 ;  /* 0x00000006121a7210 */ /* 0x010fe40007ffe01a */
[----:B------:R-:W-:Y:S01]  /*0350*/  IADD3 R18, P0, PT, R4, UR8, RZ ;  /* 0x0000000804127c10 */ /* 0x000fe2000ff1e0ff */
[----:B-----5:R-:W-:-:S03]  /*0360*/  IMAD.WIDE.U32 R6, R7, 0x186a00, R10 ;  /* 0x00186a0007067825 */ /* 0x020fc600078e000a */
[----:B------:R-:W-:Y:S02]  /*0370*/  IADD3.X R19, PT, PT, R5, UR9, RZ, P0, !PT ;  /* 0x0000000905137c10 */ /* 0x000fe400087fe4ff */
[----:B------:R-:W-:-:S03]  /*0380*/  IADD3 R6, P0, PT, R6, UR8, RZ ;  /* 0x0000000806067c10 */ /* 0x000fc6000ff1e0ff */
[----:B------:R-:W2:Y:S01]  /*0390*/  LDG.E.S8 R18, desc[UR6][R18.64] ;  /* 0x0000000612127981 */ /* 0x000ea2000c1e1300 */
[----:B------:R-:W-:Y:S01]  /*03a0*/  IMAD.WIDE.U32 R4, R16, 0x186a00, R10 ;  /* 0x00186a0010047825 */ /* 0x000fe200078e000a */
[----:B------:R-:W-:Y:S02]  /*03b0*/  IADD3.X R7, PT, PT, R7, UR9, RZ, P0, !PT ;  /* 0x0000000907077c10 */ /* 0x000fe400087fe4ff */
[----:B------:R-:W-:-:S04]  /*03c0*/  IADD3 R4, P0, PT, R4, UR8, RZ ;  /* 0x0000000804047c10 */ /* 0x000fc8000ff1e0ff */
[----:B------:R-:W-:Y:S01]  /*03d0*/  IADD3.X R5, PT, PT, R5, UR9, RZ, P0, !PT ;  /* 0x0000000905057c10 */ /* 0x000fe200087fe4ff */
[----:B------:R0:W2:Y:S02]  /*03e0*/  LDG.E.S8 R19, desc[UR6][R6.64] ;  /* 0x0000000606137981 */ /* 0x0000a4000c1e1300 */
[--C-:B0-----:R-:W-:Y:S02]  /*03f0*/  IMAD.WIDE.U32 R6, R9, 0x186a00, R10.reuse ;  /* 0x00186a0009067825 */ /* 0x101fe400078e000a */
[----:B------:R0:W3:Y:S01]  /*0400*/  LDG.E.S8 R9, desc[UR6][R4.64] ;  /* 0x0000000604097981 */ /* 0x0000e2000c1e1300 */
[----:B------:R-:W-:Y:S01]  /*0410*/  IADD3 R6, P0, PT, R6, UR8, RZ ;  /* 0x0000000806067c10 */ /* 0x000fe2000ff1e0ff */
[----:B0-----:R-:W-:-:S03]  /*0420*/  IMAD.WIDE.U32 R4, R21, 0x186a00, R10 ;  /* 0x00186a0015047825 */ /* 0x001fc600078e000a */
[----:B------:R-:W-:Y:S02]  /*0430*/  IADD3.X R7, PT, PT, R7, UR9, RZ, P0, !PT ;  /* 0x0000000907077c10 */ /* 0x000fe400087fe4ff */
[----:B------:R-:W-:-:S03]  /*0440*/  IADD3 R20, P0, PT, R4, UR8, RZ ;  /* 0x0000000804147c10 */ /* 0x000fc6000ff1e0ff */
[----:B------:R0:W3:Y:S01]  /*0450*/  LDG.E.S8 R22, desc[UR6][R6.64] ;  /* 0x0000000606167981 */ /* 0x0000e2000c1e1300 */
[----:B------:R-:W-:Y:S01]  /*0460*/  IADD3.X R21, PT, PT, R5, UR9, RZ, P0, !PT ;  /* 0x0000000905157c10 */ /* 0x000fe200087fe4ff */
[----:B------:R-:W-:-:S04]  /*0470*/  IMAD.WIDE.U32 R4, R8, 0x186a00, R10 ;  /* 0x00186a0008047825 */ /* 0x000fc800078e000a */
[----:B------:R-:W4:Y:S01]  /*0480*/  LDG.E.S8 R20, desc[UR6][R20.64] ;  /* 0x0000000614147981 */ /* 0x000f22000c1e1300 */
[----:B------:R-:W-:Y:S01]  /*0490*/  IADD3 R4, P0, PT, R4, UR8, RZ ;  /* 0x0000000804047c10 */ /* 0x000fe2000ff1e0ff */
[----:B0-----:R-:W-:-:S03]  /*04a0*/  IMAD.WIDE.U32 R6, R29, 0x186a00, R10 ;  /* 0x00186a001d067825 */ /* 0x001fc600078e000a */
[----:B------:R-:W-:Y:S02]  /*04b0*/  IADD3.X R5, PT, PT, R5, UR9, RZ, P0, !PT ;  /* 0x0000000905057c10 */ /* 0x000fe400087fe4ff */
[----:B------:R-:W-:-:S03]  /*04c0*/  IADD3 R28, P0, PT, R6, UR8, RZ ;  /* 0x00000008061c7c10 */ /* 0x000fc6000ff1e0ff */
[----:B------:R0:W4:Y:S01]  /*04d0*/  LDG.E.S8 R21, desc[UR6][R4.64] ;  /* 0x0000000604157981 */ /* 0x000122000c1e1300 */
[----:B------:R-:W-:Y:S01]  /*04e0*/  IADD3.X R29, PT, PT, R7, UR9, RZ, P0, !PT ;  /* 0x00000009071d7c10 */ /* 0x000fe200087fe4ff */
[----:B------:R-:W-:-:S04]  /*04f0*/  IMAD.WIDE.U32 R6, R25, 0x186a00, R10 ;  /* 0x00186a0019067825 */ /* 0x000fc800078e000a */
[----:B------:R-:W5:Y:S01]  /*0500*/  LDG.E.S8 R16, desc[UR6][R28.64] ;  /* 0x000000061c107981 */ /* 0x000f62000c1e1300 */
[----:B------:R-:W-:-:S04]  /*0510*/  IADD3 R6, P0, PT, R6, UR8, RZ ;  /* 0x0000000806067c10 */ /* 0x000fc8000ff1e0ff */
[----:B------:R-:W-:Y:S01]  /*0520*/  IADD3.X R7, PT, PT, R7, UR9, RZ, P0, !PT ;  /* 0x0000000907077c10 */ /* 0x000fe200087fe4ff */
[----:B0-----:R-:W-:-:S04]  /*0530*/  IMAD.WIDE.U32 R4, R23, 0x186a00, R10 ;  /* 0x00186a0017047825 */ /* 0x001fc800078e000a */
[----:B------:R0:W5:Y:S02]  /*0540*/  LDG.E.S8 R23, desc[UR6][R6.64] ;  /* 0x0000000606177981 */ /* 0x000164000c1e1300 */
[----:B0-----:R-:W-:Y:S02]  /*0550*/  IMAD.WIDE.U32 R6, R27, 0x186a00, R10 ;  /* 0x00186a001b067825 */ /* 0x001fe400078e000a */
[----:B------:R-:W2:Y:S01]  /*0560*/  LDG.E.U16 R27, desc[UR6][R14.64+0x16] ;  /* 0x000016060e1b7981 */ /* 0x000ea2000c1e1500 */
[----:B------:R-:W-:-:S04]  /*0570*/  IADD3 R24, P0, PT, R4, UR8, RZ ;  /* 0x0000000804187c10 */ /* 0x000fc8000ff1e0ff */
[----:B------:R-:W-:Y:S01]  /*0580*/  IADD3.X R25, PT, PT, R5, UR9, RZ, P0, !PT ;  /* 0x0000000905197c10 */ /* 0x000fe200087fe4ff */
[----:B------:R-:W-:Y:S01]  /*0590*/  IMAD.WIDE.U32 R4, R17, 0x186a00, R10 ;  /* 0x00186a0011047825 */ /* 0x000fe200078e000a */
[----:B------:R-:W-:-:S03]  /*05a0*/  IADD3 R28, P0, PT, R6, UR8, RZ ;  /* 0x00000008061c7c10 */ /* 0x000fc6000ff1e0ff */
[----:B------:R0:W5:Y:S01]  /*05b0*/  LDG.E.S8 R8, desc[UR6][R24.64] ;  /* 0x0000000618087981 */ /* 0x000162000c1e1300 */
[----:B------:R-:W-:Y:S02]  /*05c0*/  IADD3.X R29, PT, PT, R7, UR9, RZ, P0, !PT ;  /* 0x00000009071d7c10 */ /* 0x000fe400087fe4ff */
[----:B------:R-:W-:-:S03]  /*05d0*/  IADD3 R4, P0, PT, R4, UR8, RZ ;  /* 0x0000000804047c10 */ /* 0x000fc6000ff1e0ff */
[----:B------:R-:W5:Y:S01]  /*05e0*/  LDG.E.S8 R17, desc[UR6][R28.64] ;  /* 0x000000061c117981 */ /* 0x000f62000c1e1300 */
[----:B------:R-:W-:-:S06]  /*05f0*/  IADD3.X R5, PT, PT, R5, UR9, RZ, P0, !PT ;  /* 0x0000000905057c10 */ /* 0x000fcc00087fe4ff */
[----:B------:R-:W5:Y:S04]  /*0600*/  LDG.E.S8 R5, desc[UR6][R4.64] ;  /* 0x0000000604057981 */ /* 0x000f68000c1e1300 */
[----:B------:R-:W5:Y:S01]  /*0610*/  LDG.E.U16 R29, desc[UR6][R14.64+0x22] ;  /* 0x000022060e1d7981 */ /* 0x000f62000c1e1500 */
[----:B--2---:R-:W-:-:S03]  /*0620*/  IMAD.WIDE.U32 R6, R27, 0x186a00, R10 ;  /* 0x00186a001b067825 */ /* 0x004fc600078e000a */
[----:B0-----:R-:W-:-:S04]  /*0630*/  IADD3 R24, P0, PT, R6, UR8, RZ ;  /* 0x0000000806187c10 */ /* 0x001fc8000ff1e0ff */
[----:B------:R-:W-:Y:S02]  /*0640*/  IADD3.X R25, PT, PT, R7, UR9, RZ, P0, !PT ;  /* 0x0000000907197c10 */ /* 0x000fe400087fe4ff */
[----:B------:R-:W2:Y:S04]  /*0650*/  LDG.E.U16 R7, desc[UR6][R14.64+0x18] ;  /* 0x000018060e077981 */ /* 0x000ea8000c1e1500 */
[----:B------:R0:W2:Y:S04]  /*0660*/  LDG.E.S8 R6, desc[UR6][R24.64] ;  /* 0x0000000618067981 */ /* 0x0000a8000c1e1300 */
[----:B------:R-:W2:Y:S01]  /*0670*/  LDG.E.U16 R25, desc[UR6][R14.64+0x1a] ;  /* 0x00001a060e197981 */ /* 0x000ea2000c1e1500 */
[----:B0-----:R-:W-:-:S04]  /*0680*/  IADD3 R24, PT, PT, R19, R26, R18 ;  /* 0x0000001a13187210 */ /* 0x001fc80007ffe012 */
[----:B---3--:R-:W-:Y:S02]  /*0690*/  IADD3 R22, PT, PT, R22, R24, R9 ;  /* 0x0000001816167210 */ /* 0x008fe40007ffe009 */
[----:B------:R-:W3:Y:S02]  /*06a0*/  LDG.E.U16 R9, desc[UR6][R14.64+0x1e] ;  /* 0x00001e060e097981 */ /* 0x000ee4000c1e1500 */
[----:B----4-:R-:W-:Y:S02]  /*06b0*/  IADD3 R20, PT, PT, R21, R22, R20 ;  /* 0x0000001615147210 */ /* 0x010fe40007ffe014 */
[----:B------:R-:W4:Y:S02]  /*06c0*/  LDG.E.U16 R21, desc[UR6][R14.64+0x24] ;  /* 0x000024060e157981 */ /* 0x000f24000c1e1500 */
[----:B-----5:R-:W-:Y:S02]  /*06d0*/  IADD3 R20, PT, PT, R23, R20, R16 ;  /* 0x0000001417147210 */ /* 0x020fe40007ffe010 */
[----:B------:R-:W5:Y:S04]  /*06e0*/  LDG.E.U16 R16, desc[UR6][R14.64+0x26] ;  /* 0x000026060e107981 */ /* 0x000f68000c1e1500 */
[----:B------:R-:W5:Y:S01]  /*06f0*/  LDG.E.U16 R23, desc[UR6][R14.64+0x2a] ;  /* 0x00002a060e177981 */ /* 0x000f62000c1e1500 */
[----:B------:R-:W-:-:S03]  /*0700*/  IADD3 R8, PT, PT, R17, R20, R8 ;  /* 0x0000001411087210 */ /* 0x000fc60007ffe008 */
[----:B------:R-:W5:Y:S01]  /*0710*/  LDG.E.U16 R17, desc[UR6][R14.64+0x2c] ;  /* 0x00002c060e117981 */ /* 0x000f62000c1e1500 */
[----:B--2---:R-:W-:-:S03]  /*0720*/  IMAD.WIDE.U32 R18, R7, 0x186a00, R10 ;  /* 0x00186a0007127825 */ /* 0x004fc600078e000a */
[----:B------:R-:W2:Y:S01]  /*0730*/  LDG.E.U16 R7, desc[UR6][R14.64+0x1c] ;  /* 0x00001c060e077981 */ /* 0x000ea2000c1e1500 */
[----:B------:R-:W-:-:S04]  /*0740*/  IADD3 R26, P0, PT, R18, UR8, RZ ;  /* 0x00000008121a7c10 */ /* 0x000fc8000ff1e0ff */
[----:B------:R-:W-:Y:S01]  /*0750*/  IADD3.X R27, PT, PT, R19, UR9, RZ, P0, !PT ;  /* 0x00000009131b7c10 */ /* 0x000fe200087fe4ff */
[----:B------:R-:W-:-:S04]  /*0760*/  IMAD.WIDE.U32 R18, R25, 0x186a00, R10 ;  /* 0x00186a0019127825 */ /* 0x000fc800078e000a */
[----:B------:R-:W3:Y:S01]  /*0770*/  LDG.E.S8 R26, desc[UR6][R26.64] ;  /* 0x000000061a1a7981 */ /* 0x000ee2000c1e1300 */
[----:B------:R-:W-:-:S03]  /*0780*/  IADD3 R18, P0, PT, R18, UR8, RZ ;  /* 0x0000000812127c10 */ /* 0x000fc6000ff1e0ff */
[----:B------:R-:W4:Y:S01]  /*0790*/  LDG.E.U16 R25, desc[UR6][R14.64+0x20] ;  /* 0x000020060e197981 */ /* 0x000f22000c1e1500 */
[----:B------:R-:W-:-:S03]  /*07a0*/  IADD3.X R19, PT, PT, R19, UR9, RZ, P0, !PT ;  /* 0x0000000913137c10 */ /* 0x000fc600087fe4ff */
[----:B------:R-:W5:Y:S04]  /*07b0*/  LDG.E.U16 R27, desc[UR6][R14.64+0x28] ;  /* 0x000028060e1b7981 */ /* 0x000f68000c1e1500 */
[----:B------:R-:W3:Y:S04]  /*07c0*/  LDG.E.S8 R4, desc[UR6][R18.64] ;  /* 0x0000000612047981 */ /* 0x000ee8000c1e1300 */
[----:B------:R-:W5:Y:S01]  /*07d0*/  LDG.E.U16 R19, desc[UR6][R14.64+0x2e] ;  /* 0x00002e060e137981 */ /* 0x000f62000c1e1500 */
[----:B------:R-:W-:-:S03]  /*07e0*/  IADD3 R8, PT, PT, R6, R8, R5 ;  /* 0x0000000806087210 */ /* 0x000fc60007ffe005 */
[----:B------:R-:W5:Y:S01]  /*07f0*/  LDG.E.U16 R5, desc[UR6][R14.64+0x30] ;  /* 0x000030060e057981 */ /* 0x000f62000c1e1500 */
[----:B--2---:R-:W-:-:S03]  /*0800*/  IMAD.WIDE.U32 R6, R7, 0x186a00, R10 ;  /* 0x00186a0007067825 */ /* 0x004fc600078e000a */
[----:B------:R-:W-:-:S04]  /*0810*/  IADD3 R6, P0, PT, R6, UR8, RZ ;  /* 0x0000000806067c10 */ /* 0x000fc8000ff1e0ff */
[----:B------:R-:W-:Y:S02]  /*0820*/  IADD3.X R7, PT, PT, R7, UR9, RZ, P0, !PT ;  /* 0x0000000907077c10 */ /* 0x000fe400087fe4ff */
[----:B---3--:R-:W-:Y:S01]  /*0830*/  IADD3 R26, PT, PT, R4, R8, R26 ;  /* 0x00000008041a7210 */ /* 0x008fe20007ffe01a */
[--C-:B------:R-:W-:Y:S02]  /*0840*/  IMAD.WIDE.U32 R8, R9, 0x186a00, R10.reuse ;  /* 0x00186a0009087825 */ /* 0x100fe400078e000a */
[----:B------:R4:W2:Y:S01]  /*0850*/  LDG.E.S8 R4, desc[UR6][R6.64] ;  /* 0x0000000606047981 */ /* 0x0008a2000c1e1300 */
[----:B------:R-:W-:Y:S01]  /*0860*/  IADD3 R24, P0, PT, R8, UR8, RZ ;  /* 0x0000000808187c10 */ /* 0x000fe2000ff1e0ff */
[----:B----4-:R-:W-:-:S03]  /*0870*/  IMAD.WIDE.U32 R6, R25, 0x186a00, R10 ;  /* 0x00186a0019067825 */ /* 0x010fc600078e000a */
[----:B------:R-:W-:Y:S02]  /*0880*/  IADD3.X R25, PT, PT, R9, UR9, RZ, P0, !PT ;  /* 0x0000000909197c10 */ /* 0x000fe400087fe4ff */
[----:B------:R-:W-:Y:S01]  /*0890*/  IADD3 R6, P0, PT, R6, UR8, RZ ;  /* 0x0000000806067c10 */ /* 0x000fe2000ff1e0ff */
[----:B------:R-:W-:-:S03]  /*08a0*/  IMAD.WIDE.U32 R8, R29, 0x186a00, R10 ;  /* 0x00186a001d087825 */ /* 0x000fc600078e000a */
[----:B------:R-:W2:Y:S01]  /*08b0*/  LDG.E.S8 R25, desc[UR6][R24.64] ;  /* 0x0000000618197981 */ /* 0x000ea2000c1e1300 */
[----:B------:R-:W-:Y:S02]  /*08c0*/  IADD3.X R7, PT, PT, R7, UR9, RZ, P0, !PT ;  /* 0x0000000907077c10 */ /* 0x000fe400087fe4ff */
[----:B------:R-:W-:-:S03]  /*08d0*/  IADD3 R20, P0, PT, R8, UR8, RZ ;  /* 0x0000000808147c10 */ /* 0x000fc6000ff1e0ff */
[----:B------:R0:W3:Y:S02]  /*08e0*/  LDG.E.S8 R24, desc[UR6][R6.64] ;  /* 0x0000000606187981 */ /* 0x0000e4000c1e1300 */
[----:B0-----:R-:W-:Y:S01]  /*08f0*/  IMAD.WIDE.U32 R6, R21, 0x186a00, R10 ;  /* 0x00186a0015067825 */ /* 0x001fe200078e000a */
[----:B------:R-:W-:-:S03]  /*0900*/  IADD3.X R21, PT, PT, R9, UR9, RZ, P0, !PT ;  /* 0x0000000909157c10 */ /* 0x000fc600087fe4ff */
[--C-:B-----5:R-:W-:Y:S01]  /*0910*/  IMAD.WIDE.U32 R8, R16, 0x186a00, R10.reuse ;  /* 0x00186a0010087825 */ /* 0x120fe200078e000a */
[----:B------:R-:W-:Y:S02]  /*0920*/  IADD3 R28, P0, PT, R6, UR8, RZ ;  /* 0x00000008061c7c10 */ /* 0x000fe4000ff1e0ff */
[----:B------:R-:W3:Y:S02]  /*0930*/  LDG.E.S8 R21, desc[UR6][R20.64] ;  /* 0x0000000614157981 */ /* 0x000ee4000c1e1300 */
[----:B------:R-:W-:Y:S01]  /*0940*/  IADD3.X R29, PT, PT, R7, UR9, RZ, P0, !PT ;  /* 0x00000009071d7c10 */ /* 0x000fe200087fe4ff */
[--C-:B------:R-:W-:Y:S01]  /*0950*/  IMAD.WIDE.U32 R6, R27, 0x186a00, R10.reuse ;  /* 0x00186a001b067825 */ /* 0x100fe200078e000a */
[----:B------:R-:W-:Y:S01]  /*0960*/  IADD3 R8, P0, PT, R8, UR8, RZ ;  /* 0x0000000808087c10 */ /* 0x000fe2000ff1e0ff */
[----:B------:R-:W4:Y:S03]  /*0970*/  LDG.E.U16 R27, desc[UR6][R14.64+0x36] ;  /* 0x000036060e1b7981 */ /* 0x000f26000c1e1500 */
[----:B------:R-:W-:Y:S01]  /*0980*/  IADD3.X R9, PT, PT, R9, UR9, RZ, P0, !PT ;  /* 0x0000000909097c10 */ /* 0x000fe200087fe4ff */
[----:B------:R0:W5:Y:S01]  /*0990*/  LDG.E.S8 R20, desc[UR6][R28.64] ;  /* 0x000000061c147981 */ /* 0x000162000c1e1300 */
[----:B------:R-:W-:-:S04]  /*09a0*/  IMAD.WIDE.U32 R16, R17, 0x186a00, R10 ;  /* 0x00186a0011107825 */ /* 0x000fc800078e000a */
[----:B------:R-:W5:Y:S01]  /*09b0*/  LDG.E.S8 R9, desc[UR6][R8.64] ;  /* 0x0000000608097981 */ /* 0x000f62000c1e1300 */
[----:B0-----:R-:W-:-:S04]  /*09c0*/  IADD3 R28, P0, PT, R6, UR8, RZ ;  /* 0x00000008061c7c10 */ /* 0x001fc8000ff1e0ff */
[----:B------:R-:W-:Y:S01]  /*09d0*/  IADD3.X R29, PT, PT, R7, UR9, RZ, P0, !PT ;  /* 0x00000009071d7c10 */ /* 0x000fe200087fe4ff */
[----:B------:R-:W-:-:S04]  /*09e0*/  IMAD.WIDE.U32 R6, R23, 0x186a00, R10 ;  /* 0x00186a0017067825 */ /* 0x000fc800078e000a */
[----:B------:R-:W-:Y:S01]  /*09f0*/  IMAD.WIDE.U32 R18, R19, 0x186a00, R10 ;  /* 0x00186a0013127825 */ /* 0x000fe200078e000a */
[----:B------:R-:W-:Y:S01]  /*0a00*/  IADD3 R6, P0, PT, R6, UR8, RZ ;  /* 0x0000000806067c10 */ /* 0x000fe2000ff1e0ff */
[----:B------:R0:W5:Y:S03]  /*0a10*/  LDG.E.S8 R8, desc[UR6][R28.64] ;  /* 0x000000061c087981 */ /* 0x000166000c1e1300 */
[----:B------:R-:W-:Y:S02]  /*0a20*/  IADD3.X R7, PT, PT, R7, UR9, RZ, P0, !PT ;  /* 0x0000000907077c10 */ /* 0x000fe400087fe4ff */
[----:B------:R-:W-:-:S04]  /*0a30*/  IADD3 R22, P0, PT, R16, UR8, RZ ;  /* 0x0000000810167c10 */ /* 0x000fc8000ff1e0ff */
[----:B------:R-:W-:Y:S01]  /*0a40*/  IADD3.X R23, PT, PT, R17, UR9, RZ, P0, !PT ;  /* 0x0000000911177c10 */ /* 0x000fe200087fe4ff */
[----:B------:R-:W5:Y:S01]  /*0a50*/  LDG.E.S8 R7, desc[UR6][R6.64] ;  /* 0x0000000606077981 */ /* 0x000f62000c1e1300 */
[----:B0-----:R-:W-:-:S04]  /*0a60*/  IADD3 R28, P0, PT, R18, UR8, RZ ;  /* 0x00000008121c7c10 */ /* 0x001fc8000ff1e0ff */
[----:B------:R-:W-:Y:S02]  /*0a70*/  IADD3.X R29, PT, PT, R19, UR9, RZ, P0, !PT ;  /* 0x00000009131d7c10 */ /* 0x000fe400087fe4ff */
[----:B------:R-:W2:Y:S04]  /*0a80*/  LDG.E.U16 R19, desc[UR6][R14.64+0x32] ;  /* 0x000032060e137981 */ /* 0x000ea8000c1e1500 */
[----:B------:R-:W5:Y:S04]  /*0a90*/  LDG.E.S8 R6, desc[UR6][R22.64] ;  /* 0x0000000616067981 */ /* 0x000f68000c1e1300 */
[----:B------:R-:W3:Y:S01]  /*0aa0*/  LDG.E.U16 R23, desc[UR6][R14.64+0x34] ;  /* 0x000034060e177981 */ /* 0x000ee2000c1e1500 */
[----:B------:R-:W-:-:S03]  /*0ab0*/  IMAD.WIDE.U32 R16, R5, 0x186a00, R10 ;  /* 0x00186a0005107825 */ /* 0x000fc600078e000a */
[----:B------:R4:W5:Y:S01]  /*0ac0*/  LDG.E.S8 R5, desc[UR6][R28.64] ;  /* 0x000000061c057981 */ /* 0x000962000c1e1300 */
[----:B------:R-:W-:-:S04]  /*0ad0*/  IADD3 R16, P0, PT, R16, UR8, RZ ;  /* 0x0000000810107c10 */ /* 0x000fc8000ff1e0ff */
[----:B------:R-:W-:-:S05]  /*0ae0*/  IADD3.X R17, PT, PT, R17, UR9, RZ, P0, !PT ;  /* 0x0000000911117c10 */ /* 0x000fca00087fe4ff */
[----:B------:R-:W5:Y:S01]  /*0af0*/  LDG.E.S8 R16, desc[UR6][R16.64] ;  /* 0x0000000610107981 */ /* 0x000f62000c1e1300 */
[----:B----4-:R-:W-:-:S04]  /*0b00*/  IMAD.WIDE.U32 R28, R27, 0x186a00, R10 ;  /* 0x00186a001b1c7825 */ /* 0x010fc800078e000a */
[----:B--2---:R-:W-:-:S03]  /*0b10*/  IMAD.WIDE.U32 R18, R19, 0x186a00, R10 ;  /* 0x00186a0013127825 */ /* 0x004fc600078e000a */
[----:B------:R-:W-:-:S04]  /*0b20*/  IADD3 R18, P0, PT, R18, UR8, RZ ;  /* 0x0000000812127c10 */ /* 0x000fc8000ff1e0ff */
[----:B------:R-:W-:Y:S01]  /*0b30*/  IADD3.X R19, PT, PT, R19, UR9, RZ, P0, !PT ;  /* 0x0000000913137c10 */ /* 0x000fe200087fe4ff */
[----:B---3--:R-:W-:-:S05]  /*0b40*/  IMAD.WIDE.U32 R22, R23, 0x186a00, R10 ;  /* 0x00186a0017167825 */ /* 0x008fca00078e000a */
[----:B------:R-:W2:Y:S01]  /*0b50*/  LDG.E.S8 R19, desc[UR6][R18.64] ;  /* 0x0000000612137981 */ /* 0x000ea2000c1e1300 */
[----:B------:R-:W-:-:S04]  /*0b60*/  IADD3 R22, P0, PT, R22, UR8, RZ ;  /* 0x0000000816167c10 */ /* 0x000fc8000ff1e0ff */
[----:B------:R-:W-:Y:S02]  /*0b70*/  IADD3.X R23, PT, PT, R23, UR9, RZ, P0, !PT ;  /* 0x0000000917177c10 */ /* 0x000fe400087fe4ff */
[----:B------:R-:W-:-:S03]  /*0b80*/  IADD3 R28, P0, PT, R28, UR8, RZ ;  /* 0x000000081c1c7c10 */ /* 0x000fc6000ff1e0ff */
[----:B------:R-:W3:Y:S01]  /*0b90*/  LDG.E.S8 R22, desc[UR6][R22.64] ;  /* 0x0000000616167981 */ /* 0x000ee2000c1e1300 */
[----:B------:R-:W-:-:S05]  /*0ba0*/  IADD3.X R29, PT, PT, R29, UR9, RZ, P0, !PT ;  /* 0x000000091d1d7c10 */ /* 0x000fca00087fe4ff */
[----:B------:R-:W3:Y:S01]  /*0bb0*/  LDG.E.S8 R28, desc[UR6][R28.64] ;  /* 0x000000061c1c7981 */ /* 0x000ee2000c1e1300 */
[----:B------:R-:W-:Y:S01]  /*0bc0*/  IADD3 R4, PT, PT, R25, R26, R4 ;  /* 0x0000001a19047210 */ /* 0x000fe20007ffe004 */
[----:B------:R-:W-:-:S03]  /*0bd0*/  UIADD3 UR5, UP0, UPT, UR5, 0x40, URZ ;  /* 0x0000004005057890 */ /* 0x000fc6000ff1e0ff */
[----:B------:R-:W-:Y:S01]  /*0be0*/  IADD3 R4, PT, PT, R21, R4, R24 ;  /* 0x0000000415047210 */ /* 0x000fe20007ffe018 */
[----:B------:R-:W-:Y:S02]  /*0bf0*/  UIADD3.X UR4, UPT, UPT, URZ, UR4, URZ, UP0, !UPT ;  /* 0x00000004ff047290 */ /* 0x000fe400087fe4ff */
[----:B------:R-:W-:Y:S01]  /*0c00*/  UISETP.NE.U32.AND UP0, UPT, UR5, 0x648, UPT ;  /* 0x000006480500788c */ /* 0x000fe2000bf05070 */
[----:B-----5:R-:W-:-:S03]  /*0c10*/  IADD3 R4, PT, PT, R9, R4, R20 ;  /* 0x0000000409047210 */ /* 0x020fc60007ffe014 */
[----:B------:R-:W-:Y:S01]  /*0c20*/  UISETP.NE.AND.EX UP0, UPT, UR4, URZ, UPT, UP0 ;  /* 0x000000ff0400728c */ /* 0x000fe2000bf05300 */
[----:B------:R-:W-:-:S04]  /*0c30*/  IADD3 R7, PT, PT, R7, R4, R8 ;  /* 0x0000000407077210 */ /* 0x000fc80007ffe008 */
[----:B------:R-:W-:-:S04]  /*0c40*/  IADD3 R5, PT, PT, R5, R7, R6 ;  /* 0x0000000705057210 */ /* 0x000fc80007ffe006 */
[----:B--2---:R-:W-:-:S04]  /*0c50*/  IADD3 R5, PT, PT, R19, R5, R16 ;  /* 0x0000000513057210 */ /* 0x004fc80007ffe010 */
[----:B---3--:R-:W-:Y:S01]  /*0c60*/  IADD3 R4, PT, PT, R28, R5, R22 ;  /* 0x000000051c047210 */ /* 0x008fe20007ffe016 */
[----:B------:R-:W-:Y:S06]  /*0c70*/  BRA.U UP0, `(.L_x_3) ;  /* 0xfffffff500247547 */ /* 0x000fec000b83ffff */
[----:B------:R-:W0:Y:S01]  /*0c80*/  LDCU.64 UR4, c[0x0][0x388] ;  /* 0x00007100ff0477ac */ /* 0x000e220008000a00 */
[----:B------:R-:W-:Y:S02]  /*0c90*/  IMAD.MOV.U32 R6, RZ, RZ, R10 ;  /* 0x000000ffff067224 */ /* 0x000fe400078e000a */
[----:B------:R-:W-:Y:S02]  /*0ca0*/  IMAD.MOV.U32 R7, RZ, RZ, R11 ;  /* 0x000000ffff077224 */ /* 0x000fe400078e000b */
[----:B------:R-:W-:Y:S02]  /*0cb0*/  IMAD R3, R2, 0x186a00, RZ ;  /* 0x00186a0002037824 */ /* 0x000fe400078e02ff */
[----:B------:R-:W-:-:S04]  /*0cc0*/  IMAD.WIDE.U32 R6, R0, 0x186a00, R6 ;  /* 0x00186a0000067825 */ /* 0x000fc800078e0006 */
[----:B------:R-:W-:Y:S01]  /*0cd0*/  IMAD.IADD R3, R7, 0x1, R3 ;  /* 0x0000000107037824 */ /* 0x000fe200078e0203 */
[----:B0-----:R-:W-:-:S04]  /*0ce0*/  LEA R8, P0, R6, UR4, 0x2 ;  /* 0x0000000406087c11 */ /* 0x001fc8000f8010ff */
[----:B------:R-:W-:Y:S02]  /*0cf0*/  LEA.HI.X R9, R6, UR5, R3, 0x2, P0 ;  /* 0x0000000506097c11 */ /* 0x000fe400080f1403 */
[----:B------:R-:W-:-:S03]  /*0d00*/  IADD3 R0, P0, PT, R0, 0x1, RZ ;  /* 0x0000000100007810 */ /* 0x000fc60007f1e0ff */
[----:B------:R0:W-:Y:S02]  /*0d10*/  STG.E desc[UR6][R8.64], R4 ;  /* 0x0000000408007986 */ /* 0x0001e4000c101906 */
[----:B------:R-:W-:Y:S01]  /*0d20*/  IMAD.X R2, RZ, RZ, R2, P0 ;  /* 0x000000ffff027224 */ /* 0x000fe200000e0602 */
[----:B------:R-:W-:-:S04]  /*0d30*/  ISETP.NE.U32.AND P0, PT, R0, 0x10, PT ;  /* 0x000000100000780c */ /* 0x000fc80003f05070 */
[----:B------:R-:W-:-:S13]  /*0d40*/  ISETP.NE.AND.EX P0, PT, R2, RZ, PT, P0 ;  /* 0x000000ff0200720c */ /* 0x000fda0003f05300 */
[----:B0-----:R-:W-:Y:S05]  /*0d50*/  @P0 BRA `(.L_x_4) ;  /* 0xfffffff000cc0947 */ /* 0x001fea000383ffff */
[----:B------:R-:W-:Y:S05]  /*0d60*/  EXIT ;  /* 0x000000000000794d */ /* 0x000fea0003800000 */
.L_x_5:
        /* <DEDUP_REMOVED lines=9> */
.L_x_11:


//--------------------- .text._Z8tcMatMulPKaPi    --------------------------
	.section	.text._Z8tcMatMulPKaPi,"ax",@progbits
	.align	128
        .global         _Z8tcMatMulPKaPi
        .type           _Z8tcMatMulPKaPi,@function
        .size           _Z8tcMatMulPKaPi,(.L_x_12 - _Z8tcMatMulPKaPi)
        .other          _Z8tcMatMulPKaPi,@"STO_CUDA_ENTRY STV_DEFAULT"
_Z8tcMatMulPKaPi:
.text._Z8tcMatMulPKaPi:
[----:B------:R-:W-:Y:S01]  /*0000*/  LDC R1, c[0x0][0x37c] ;  /* 0x0000df00ff017b82 */ /* 0x000fe20000000800 */
[----:B------:R-:W0:Y:S07]  /*0010*/  S2R R0, SR_LANEID ;  /* 0x0000000000007919 */ /* 0x000e2e0000000000 */
[----:B------:R-:W1:Y:S01]  /*0020*/  S2UR UR5, SR_CTAID.X ;  /* 0x00000000000579c3 */ /* 0x000e620000002500 */
[----:B------:R-:W2:Y:S01]  /*0030*/  LDCU.64 UR10, c[0x0][0x380] ;  /* 0x00007000ff0a77ac */ /* 0x000ea20008000a00 */
[----:B------:R-:W-:Y:S01]  /*0040*/  IMAD.MOV.U32 R23, RZ, RZ, RZ ;  /* 0x000000ffff177224 */ /* 0x000fe200078e00ff */
[----:B------:R-:W-:Y:S01]  /*0050*/  CS2R R14, SRZ ;  /* 0x00000000000e7805 */ /* 0x000fe2000001ff00 */
[----:B------:R-:W-:Y:S01]  /*0060*/  IMAD.MOV.U32 R25, RZ, RZ, RZ ;  /* 0x000000ffff197224 */ /* 0x000fe200078e00ff */
[----:B------:R-:W3:Y:S01]  /*0070*/  LDCU.64 UR8, c[0x4][URZ] ;  /* 0x01000000ff0877ac */ /* 0x000ee20008000a00 */
[----:B------:R-:W-:Y:S01]  /*0080*/  IMAD.MOV.U32 R2, RZ, RZ, -0x40 ;  /* 0xffffffc0ff027424 */ /* 0x000fe200078e00ff */
[----:B------:R-:W-:Y:S01]  /*0090*/  CS2R R12, SRZ ;  /* 0x00000000000c7805 */ /* 0x000fe2000001ff00 */
[----:B------:R-:W4:Y:S01]  /*00a0*/  S2UR UR6, SR_CTAID.Y ;  /* 0x00000000000679c3 */ /* 0x000f220000002600 */
[----:B------:R-:W-:Y:S01]  /*00b0*/  IMAD.MOV.U32 R3, RZ, RZ, -0x1 ;  /* 0xffffffffff037424 */ /* 0x000fe200078e00ff */
[----:B------:R-:W-:-:S02]  /*00c0*/  CS2R R10, SRZ ;  /* 0x00000000000a7805 */ /* 0x000fc4000001ff00 */
[----:B------:R-:W-:Y:S01]  /*00d0*/  CS2R R8, SRZ ;  /* 0x0000000000087805 */ /* 0x000fe2000001ff00 */
[----:B-1----:R-:W-:-:S04]  /*00e0*/  USHF.L.U32 UR4, UR5, 0x4, URZ ;  /* 0x0000000405047899 */ /* 0x002fc800080006ff */
[----:B--2---:R-:W-:Y:S01]  /*00f0*/  UIADD3 UR4, UP0, UPT, UR4, UR10, URZ ;  /* 0x0000000a04047290 */ /* 0x004fe2000ff1e0ff */
[----:B0-----:R-:W-:Y:S01]  /*0100*/  IMAD.SHL.U32 R24, R0, 0x4, RZ ;  /* 0x0000000400187824 */ /* 0x001fe200078e00ff */
[----:B------:R-:W-:Y:S01]  /*0110*/  SHF.R.U32.HI R22, RZ, 0x2, R0 ;  /* 0x00000002ff167819 */ /* 0x000fe20000011600 */
[----:B----4-:R-:W-:Y:S02]  /*0120*/  UIMAD UR7, UR6, 0x6400, URZ ;  /* 0x00006400060778a4 */ /* 0x010fe4000f8e02ff */
[----:B------:R-:W-:Y:S01]  /*0130*/  UIADD3 UR4, UP1, UPT, UR4, 0x30d4000, URZ ;  /* 0x030d400004047890 */ /* 0x000fe2000ff3e0ff */
[----:B------:R-:W-:Y:S01]  /*0140*/  LOP3.LUT R24, R24, 0xc, RZ, 0xe2, !PT ;  /* 0x0000000c18187812 */ /* 0x000fe200078ee2ff */
[----:B---3--:R-:W-:Y:S02]  /*0150*/  UIADD3 UR8, UP2, UPT, UR7, UR8, URZ ;  /* 0x0000000807087290 */ /* 0x008fe4000ff5e0ff */
[----:B------:R-:W-:Y:S02]  /*0160*/  UIADD3.X UR7, UPT, UPT, URZ, URZ, UR11, UP1, UP0 ;  /* 0x000000ffff077290 */ /* 0x000fe40008fe040b */
[----:B------:R-:W-:Y:S01]  /*0170*/  IMAD.WIDE.U32 R18, R24, 0x186a00, R22 ;  /* 0x00186a0018127825 */ /* 0x000fe200078e0016 */
[----:B------:R-:W-:Y:S01]  /*0180*/  UIADD3.X UR9, UPT, UPT, URZ, UR9, URZ, UP2, !UPT ;  /* 0x00000009ff097290 */ /* 0x000fe200097fe4ff */
[----:B------:R-:W0:Y:S02]  /*0190*/  LDCU.64 UR10, c[0x0][0x358] ;  /* 0x00006b00ff0a77ac */ /* 0x000e240008000a00 */
[----:B------:R-:W-:-:S09]  /*01a0*/  IMAD.WIDE.U32 R24, R22, 0x640, R24 ;  /* 0x0000064016187825 */ /* 0x000fd200078e0018 */
.L_x_6:
[----:B------:R-:W-:-:S04]  /*01b0*/  IADD3 R28, P0, PT, R18, UR4, RZ ;  /* 0x00000004121c7c10 */ /* 0x000fc8000ff1e0ff */
[----:B------:R-:W-:Y:S02]  /*01c0*/  IADD3.X R29, PT, PT, R19, UR7, RZ, P0, !PT ;  /* 0x00000007131d7c10 */ /* 0x000fe400087fe4ff */
[----:B------:R-:W-:-:S04]  /*01d0*/  IADD3 R26, P0, PT, R28, -0x3000000, RZ ;  /* 0xfd0000001c1a7810 */ /* 0x000fc80007f1e0ff */
[----:B------:R-:W-:-:S05]  /*01e0*/  IADD3.X R27, PT, PT, R29, -0x1, RZ, P0, !PT ;  /* 0xffffffff1d1b7810 */ /* 0x000fca00007fe4ff */
[----:B0-----:R-:W2:Y:S04]  /*01f0*/  LDG.E.U8 R16, desc[UR10][R26.64+-0xd4000] ;  /* 0xf2c0000a1a107981 */ /* 0x001ea8000c1e1100 */
[----:B------:R-:W2:Y:S04]  /*0200*/  LDG.E.U8 R5, desc[UR10][R26.64+0xb2a00] ;  /* 0x0b2a000a1a057981 */ /* 0x000ea8000c1e1100 */
[----:B------:R-:W3:Y:S04]  /*0210*/  LDG.E.U8 R6, desc[UR10][R26.64+0x239400] ;  /* 0x2394000a1a067981 */ /* 0x000ee8000c1e1100 */
[----:B------:R-:W3:Y:S04]  /*0220*/  LDG.E.U8 R7, desc[UR10][R26.64+0x3bfe00] ;  /* 0x3bfe000a1a077981 */ /* 0x000ee8000c1e1100 */
[----:B------:R-:W4:Y:S04]  /*0230*/  LDG.E.U8 R4, desc[UR10][R26.64+-0xd3ff8] ;  /* 0xf2c0080a1a047981 */ /* 0x000f28000c1e1100 */
[----:B------:R-:W4:Y:S04]  /*0240*/  LDG.E.U8 R20, desc[UR10][R26.64+0xb2a08] ;  /* 0x0b2a080a1a147981 */ /* 0x000f28000c1e1100 */
[----:B------:R-:W5:Y:S01]  /*0250*/  LDG.E.U8 R17, desc[UR10][R26.64+0x3bfe08] ;  /* 0x3bfe080a1a117981 */ /* 0x000f62000c1e1100 */
[----:B--2---:R-:W-:-:S03]  /*0260*/  IMAD R16, R5, 0x100, R16 ;  /* 0x0000010005107824 */ /* 0x004fc600078e0210 */
[----:B------:R0:W5:Y:S01]  /*0270*/  LDG.E.U8 R5, desc[UR10][R26.64+0x239408] ;  /* 0x2394080a1a057981 */ /* 0x000162000c1e1100 */
[----:B---3--:R-:W-:Y:S01]  /*0280*/  IMAD R21, R7, 0x100, R6 ;  /* 0x0000010007157824 */ /* 0x008fe200078e0206 */
[----:B------:R-:W-:-:S04]  /*0290*/  IADD3 R6, P0, PT, R28, -0x2000000, RZ ;  /* 0xfe0000001c067810 */ /* 0x000fc80007f1e0ff */
[----:B------:R-:W-:Y:S01]  /*02a0*/  IADD3.X R7, PT, PT, R29, -0x1, RZ, P0, !PT ;  /* 0xffffffff1d077810 */ /* 0x000fe200007fe4ff */
[----:B----4-:R-:W-:Y:S01]  /*02b0*/  IMAD R20, R20, 0x100, R4 ;  /* 0x0000010014147824 */ /* 0x010fe200078e0204 */
[----:B------:R-:W-:Y:S02]  /*02c0*/  IADD3 R4, P0, PT, R28, -0x1000000, RZ ;  /* 0xff0000001c047810 */ /* 0x000fe40007f1e0ff */
[----:B0-----:R-:W-:Y:S02]  /*02d0*/  PRMT R27, R16, 0x5410, R21 ;  /* 0x00005410101b7816 */ /* 0x001fe40000000015 */
[----:B------:R-:W2:Y:S04]  /*02e0*/  LDG.E.U8 R16, desc[UR10][R6.64+0x796000] ;  /* 0x7960000a06107981 */ /* 0x000ea8000c1e1100 */
[----:B------:R-:W3:Y:S01]  /*02f0*/  LDG.E.U8 R6, desc[UR10][R6.64+0x796008] ;  /* 0x7960080a06067981 */ /* 0x000ee2000c1e1100 */
[----:B-----5:R-:W-:Y:S01]  /*0300*/  IMAD R17, R17, 0x100, R5 ;  /* 0x0000010011117824 */ /* 0x020fe200078e0205 */
[----:B------:R-:W-:-:S04]  /*0310*/  IADD3.X R5, PT, PT, R29, -0x1, RZ, P0, !PT ;  /* 0xffffffff1d057810 */ /* 0x000fc800007fe4ff */
[----:B------:R-:W-:Y:S01]  /*0320*/  PRMT R26, R20, 0x5410, R17 ;  /* 0x00005410141a7816 */ /* 0x000fe20000000011 */
[----:B------:R-:W4:Y:S04]  /*0330*/  LDG.E.U8 R21, desc[UR10][R4.64+-0x3d6200] ;  /* 0xc29e000a04157981 */ /* 0x000f28000c1e1100 */
[----:B------:R-:W4:Y:S04]  /*0340*/  LDG.E.U8 R20, desc[UR10][R4.64+-0x55cc00] ;  /* 0xaa34000a04147981 */ /* 0x000f28000c1e1100 */
[----:B------:R-:W2:Y:S04]  /*0350*/  LDG.E.U8 R17, desc[UR10][R4.64+-0x6e3600] ;  /* 0x91ca000a04117981 */ /* 0x000ea8000c1e1100 */
[----:B------:R-:W5:Y:S01]  /*0360*/  LDG.E.U8 R7, desc[UR10][R4.64+-0x55cbf8] ;  /* 0xaa34080a04077981 */ /* 0x000f62000c1e1100 */
[----:B----4-:R-:W-:-:S03]  /*0370*/  IMAD R20, R21, 0x100, R20 ;  /* 0x0000010015147824 */ /* 0x010fc600078e0214 */
[----:B------:R-:W3:Y:S01]  /*0380*/  LDG.E.U8 R21, desc[UR10][R4.64+-0x6e35f8] ;  /* 0x91ca080a04157981 */ /* 0x000ee2000c1e1100 */
[----:B--2---:R-:W-:-:S03]  /*0390*/  IMAD R17, R17, 0x100, R16 ;  /* 0x0000010011117824 */ /* 0x004fc600078e0210 */
[----:B------:R-:W5:Y:S02]  /*03a0*/  LDG.E.U8 R16, desc[UR10][R4.64+-0x3d61f8] ;  /* 0xc29e080a04107981 */ /* 0x000f64000c1e1100 */
[----:B------:R-:W-:Y:S01]  /*03b0*/  PRMT R17, R17, 0x5410, R20 ;  /* 0x0000541011117816 */ /* 0x000fe20000000014 */
[----:B---3--:R-:W-:Y:S01]  /*03c0*/  IMAD R21, R21, 0x100, R6 ;  /* 0x0000010015157824 */ /* 0x008fe200078e0206 */
[----:B------:R-:W-:-:S04]  /*03d0*/  IADD3 R6, P0, PT, R2, UR8, RZ ;  /* 0x0000000802067c10 */ /* 0x000fc8000ff1e0ff */
[----:B------:R-:W-:Y:S01]  /*03e0*/  IADD3 R6, P1, PT, R24, R6, RZ ;  /* 0x0000000618067210 */ /* 0x000fe20007f3e0ff */
[----:B-----5:R-:W-:-:S03]  /*03f0*/  IMAD R16, R16, 0x100, R7 ;  /* 0x0000010010107824 */ /* 0x020fc600078e0207 */
[----:B------:R-:W-:Y:S02]  /*0400*/  IADD3.X R7, PT, PT, R25, UR9, R3, P1, P0 ;  /* 0x0000000919077c10 */ /* 0x000fe40008fe0403 */
[----:B------:R-:W-:-:S03]  /*0410*/  PRMT R16, R21, 0x5410, R16 ;  /* 0x0000541015107816 */ /* 0x000fc60000000010 */
[----:B------:R-:W2:Y:S04]  /*0420*/  LDG.E R20, desc[UR10][R6.64+0x40] ;  /* 0x0000400a06147981 */ /* 0x000ea8000c1e1900 */
[----:B------:R-:W2:Y:S04]  /*0430*/  LDG.E R21, desc[UR10][R6.64+0x3240] ;  /* 0x0032400a06157981 */ /* 0x000ea8000c1e1900 */
[----:B------:R-:W3:Y:S04]  /*0440*/  LDG.E R4, desc[UR10][R6.64+0x50] ;  /* 0x0000500a06047981 */ /* 0x000ee8000c1e1900 */
[----:B------:R-:W3:Y:S01]  /*0450*/  LDG.E R5, desc[UR10][R6.64+0x3250] ;  /* 0x0032500a06057981 */ /* 0x000ee2000c1e1900 */
[C---:B--2---:R-:W-:Y:S08]  /*0460*/  IMMA.16816.S8.S8 R8, R20.reuse.ROW, R27.COL, R8 ;  /* 0x0000001b14087237 */ /* 0x044ff00000405408 */
[----:B------:R-:W-:Y:S01]  /*0470*/  IMMA.16816.S8.S8 R12, R20.ROW, R26.COL, R12 ;  /* 0x0000001a140c7237 */ /* 0x000fe2000040540c */
[----:B------:R-:W2:Y:S04]  /*0480*/  LDG.E.U8 R20, desc[UR10][R28.64+0x8] ;  /* 0x0000080a1c147981 */ /* 0x000ea8000c1e1100 */
[----:B------:R-:W4:Y:S07]  /*0490*/  LDG.E.U8 R21, desc[UR10][R28.64+0x30d408] ;  /* 0x30d4080a1c157981 */ /* 0x000f2e000c1e1100 */
[C---:B---3--:R-:W-:Y:S01]  /*04a0*/  IMMA.16816.S8.S8 R8, R4.reuse.ROW, R17.COL, R8 ;  /* 0x0000001104087237 */ /* 0x048fe20000405408 */
[----:B------:R-:W3:Y:S07]  /*04b0*/  LDG.E.U8 R17, desc[UR10][R28.64+0x493e00] ;  /* 0x493e000a1c117981 */ /* 0x000eee000c1e1100 */
[----:B------:R-:W-:Y:S01]  /*04c0*/  IMMA.16816.S8.S8 R12, R4.ROW, R16.COL, R12 ;  /* 0x00000010040c7237 */ /* 0x000fe2000040540c */
[----:B------:R-:W5:Y:S04]  /*04d0*/  LDG.E.U8 R4, desc[UR10][R28.64] ;  /* 0x0000000a1c047981 */ /* 0x000f68000c1e1100 */
[----:B------:R-:W5:Y:S04]  /*04e0*/  LDG.E.U8 R5, desc[UR10][R28.64+0x186a00] ;  /* 0x186a000a1c057981 */ /* 0x000f68000c1e1100 */
[----:B------:R-:W3:Y:S01]  /*04f0*/  LDG.E.U8 R16, desc[UR10][R28.64+0x30d400] ;  /* 0x30d4000a1c107981 */ /* 0x000ee2000c1e1100 */
[----:B-----5:R-:W-:-:S03]  /*0500*/  IMAD R4, R5, 0x100, R4 ;  /* 0x0000010005047824 */ /* 0x020fc600078e0204 */
[----:B------:R-:W2:Y:S01]  /*0510*/  LDG.E.U8 R5, desc[UR10][R28.64+0x186a08] ;  /* 0x186a080a1c057981 */ /* 0x000ea2000c1e1100 */
[----:B---3--:R-:W-:-:S03]  /*0520*/  IMAD R17, R17, 0x100, R16 ;  /* 0x0000010011117824 */ /* 0x008fc600078e0210 */
[----:B------:R-:W3:Y:S02]  /*0530*/  LDG.E R16, desc[UR10][R6.64+0x60] ;  /* 0x0000600a06107981 */ /* 0x000ee4000c1e1900 */
[----:B------:R-:W-:Y:S02]  /*0540*/  PRMT R26, R4, 0x5410, R17 ;  /* 0x00005410041a7816 */ /* 0x000fe40000000011 */
[----:B------:R0:W4:Y:S04]  /*0550*/  LDG.E.U8 R4, desc[UR10][R28.64+0x493e08] ;  /* 0x493e080a1c047981 */ /* 0x000128000c1e1100 */
[----:B------:R-:W3:Y:S01]  /*0560*/  LDG.E R17, desc[UR10][R6.64+0x3260] ;  /* 0x0032600a06117981 */ /* 0x000ee2000c1e1900 */
[----:B0-----:R-:W-:-:S05]  /*0570*/  IADD3 R28, P0, PT, R28, 0x2000000, RZ ;  /* 0x020000001c1c7810 */ /* 0x001fca0007f1e0ff */
[----:B------:R-:W-:Y:S02]  /*0580*/  IMAD.X R29, RZ, RZ, R29, P0 ;  /* 0x000000ffff1d7224 */ /* 0x000fe400000e061d */
[----:B--2---:R-:W-:-:S03]  /*0590*/  IMAD R20, R5, 0x100, R20 ;  /* 0x0000010005147824 */ /* 0x004fc600078e0214 */
[----:B------:R-:W2:Y:S01]  /*05a0*/  LDG.E.U8 R5, desc[UR10][R28.64+-0x60f600] ;  /* 0x9f0a000a1c057981 */ /* 0x000ea2000c1e1100 */
[----:B----4-:R-:W-:-:S03]  /*05b0*/  IMAD R21, R4, 0x100, R21 ;  /* 0x0000010004157824 */ /* 0x010fc600078e0215 */
[----:B------:R-:W2:Y:S02]  /*05c0*/  LDG.E.U8 R4, desc[UR10][R28.64+-0x796000] ;  /* 0x86a0000a1c047981 */ /* 0x000ea4000c1e1100 */
[----:B------:R-:W-:Y:S01]  /*05d0*/  PRMT R20, R20, 0x5410, R21 ;  /* 0x0000541014147816 */ /* 0x000fe20000000015 */
[C---:B---3--:R-:W-:Y:S01]  /*05e0*/  IMMA.16816.S8.S8 R8, R16.reuse.ROW, R26.COL, R8 ;  /* 0x0000001a10087237 */ /* 0x048fe20000405408 */
[----:B------:R-:W3:Y:S07]  /*05f0*/  LDG.E.U8 R21, desc[UR10][R28.64+-0x3021f8] ;  /* 0xcfde080a1c157981 */ /* 0x000eee000c1e1100 */
[----:B------:R-:W-:Y:S01]  /*0600*/  IMMA.16816.S8.S8 R12, R16.ROW, R20.COL, R12 ;  /* 0x00000014100c7237 */ /* 0x000fe2000040540c */
[----:B------:R-:W4:Y:S04]  /*0610*/  LDG.E.U8 R17, desc[UR10][R28.64+-0x488c00] ;  /* 0xb774000a1c117981 */ /* 0x000f28000c1e1100 */
[----:B------:R-:W4:Y:S04]  /*0620*/  LDG.E.U8 R16, desc[UR10][R28.64+-0x302200] ;  /* 0xcfde000a1c107981 */ /* 0x000f28000c1e1100 */
[----:B------:R-:W3:Y:S01]  /*0630*/  LDG.E.U8 R20, desc[UR10][R28.64+-0x488bf8] ;  /* 0xb774080a1c147981 */ /* 0x000ee2000c1e1100 */
[----:B--2---:R-:W-:-:S03]  /*0640*/  IMAD R26, R5, 0x100, R4 ;  /* 0x00000100051a7824 */ /* 0x004fc600078e0204 */
[----:B------:R-:W2:Y:S04]  /*0650*/  LDG.E R4, desc[UR10][R6.64+0x70] ;  /* 0x0000700a06047981 */ /* 0x000ea8000c1e1900 */
[----:B------:R-:W2:Y:S04]  /*0660*/  LDG.E R5, desc[UR10][R6.64+0x3270] ;  /* 0x0032700a06057981 */ /* 0x000ea8000c1e1900 */
[----:B------:R-:W5:Y:S04]  /*0670*/  LDG.E.U8 R6, desc[UR10][R28.64+-0x795ff8] ;  /* 0x86a0080a1c067981 */ /* 0x000f68000c1e1100 */
[----:B------:R-:W5:Y:S01]  /*0680*/  LDG.E.U8 R7, desc[UR10][R28.64+-0x60f5f8] ;  /* 0x9f0a080a1c077981 */ /* 0x000f62000c1e1100 */
[----:B------:R-:W-:Y:S01]  /*0690*/  IADD3 R2, P1, PT, R2, 0x40, RZ ;  /* 0x0000004002027810 */ /* 0x000fe20007f3e0ff */
[----:B----4-:R-:W-:-:S03]  /*06a0*/  IMAD R17, R16, 0x100, R17 ;  /* 0x0000010010117824 */ /* 0x010fc600078e0211 */
[----:B------:R-:W-:Y:S01]  /*06b0*/  ISETP.GE.U32.AND P0, PT, R2, 0x600, PT ;  /* 0x000006000200780c */ /* 0x000fe20003f06070 */
[----:B------:R-:W-:Y:S02]  /*06c0*/  IMAD.X R3, RZ, RZ, R3, P1 ;  /* 0x000000ffff037224 */ /* 0x000fe400008e0603 */
[----:B---3--:R-:W-:-:S03]  /*06d0*/  IMAD R21, R21, 0x100, R20 ;  /* 0x0000010015157824 */ /* 0x008fc600078e0214 */
[----:B------:R-:W-:Y:S02]  /*06e0*/  ISETP.GE.U32.AND.EX P0, PT, R3, RZ, PT, P0 ;  /* 0x000000ff0300720c */ /* 0x000fe40003f06100 */
[----:B------:R-:W-:Y:S01]  /*06f0*/  PRMT R17, R26, 0x5410, R17 ;  /* 0x000054101a117816 */ /* 0x000fe20000000011 */
[----:B------:R-:W-:-:S04]  /*0700*/  UIADD3 UR4, UP0, UPT, UR4, 0x61a8000, URZ ;  /* 0x061a800004047890 */ /* 0x000fc8000ff1e0ff */
[----:B------:R-:W-:Y:S02]  /*0710*/  UIADD3.X UR7, UPT, UPT, URZ, UR7, URZ, UP0, !UPT ;  /* 0x00000007ff077290 */ /* 0x000fe400087fe4ff */
[----:B--2---:R-:W-:Y:S01]  /*0720*/  IMMA.16816.S8.S8 R8, R4.ROW, R17.COL, R8 ;  /* 0x0000001104087237 */ /* 0x004fe20000405408 */
[----:B-----5:R-:W-:-:S05]  /*0730*/  IMAD R16, R7, 0x100, R6 ;  /* 0x0000010007107824 */ /* 0x020fca00078e0206 */
[----:B------:R-:W-:-:S07]  /*0740*/  PRMT R16, R16, 0x5410, R21 ;  /* 0x0000541010107816 */ /* 0x000fce0000000015 */
[----:B------:R-:W-:Y:S01]  /*0750*/  IMMA.16816.S8.S8 R12, R4.ROW, R16.COL, R12 ;  /* 0x00000010040c7237 */ /* 0x000fe2000040540c */
[----:B------:R-:W-:-:S04]  /*0760*/  NOP ;  /* 0x0000000000007918 */ /* 0x000fc80000000000 */
[----:B------:R-:W-:-:S15]  /*0770*/  @!P0 BRA `(.L_x_6) ;  /* 0xfffffff8008c8947 */ /* 0x000fde000383ffff */
[----:B------:R-:W0:Y:S01]  /*0780*/  LDCU.64 UR8, c[0x0][0x388] ;  /* 0x00007100ff0877ac */ /* 0x000e220008000a00 */
[----:B------:R-:W-:Y:S01]  /*0790*/  LOP3.LUT R2, R0, 0x3, RZ, 0xc0, !PT ;  /* 0x0000000300027812 */ /* 0x000fe200078ec0ff */
[----:B------:R-:W-:Y:S01]  /*07a0*/  IMAD.MOV.U32 R3, RZ, RZ, RZ ;  /* 0x000000ffff037224 */ /* 0x000fe200078e00ff */
[----:B------:R-:W-:-:S03]  /*07b0*/  USHF.L.U32 UR4, UR5, 0x4, URZ ;  /* 0x0000000405047899 */ /* 0x000fc600080006ff */
[----:B------:R-:W-:Y:S01]  /*07c0*/  IMAD.WIDE.U32 R2, R22, 0xc3500, R2 ;  /* 0x000c350016027825 */ /* 0x000fe200078e0002 */
[----:B------:R-:W-:Y:S02]  /*07d0*/  UMOV UR5, URZ ;  /* 0x000000ff00057c82 */ /* 0x000fe40008000000 */
[----:B------:R-:W-:-:S04]  /*07e0*/  UIMAD.WIDE.U32 UR4, UR6, 0x186a000, UR4 ;  /* 0x0186a000060478a5 */ /* 0x000fc8000f8e0004 */
[----:B0-----:R-:W-:-:S04]  /*07f0*/  ULEA UR6, UP0, UR4, UR8, 0x2 ;  /* 0x0000000804067291 */ /* 0x001fc8000f8010ff */
[----:B------:R-:W-:Y:S02]  /*0800*/  ULEA.HI.X UR4, UR4, UR9, UR5, 0x2, UP0 ;  /* 0x0000000904047291 */ /* 0x000fe400080f1405 */
[----:B------:R-:W-:-:S04]  /*0810*/  LEA R4, P0, R2, UR6, 0x3 ;  /* 0x0000000602047c11 */ /* 0x000fc8000f8018ff */
[----:B------:R-:W-:Y:S02]  /*0820*/  LEA.HI.X R5, R2, UR4, R3, 0x3, P0 ;  /* 0x0000000402057c11 */ /* 0x000fe400080f1c03 */
[----:B------:R-:W-:-:S03]  /*0830*/  IADD3 R2, P0, PT, R4, 0x3000000, RZ ;  /* 0x0300000004027810 */ /* 0x000fc60007f1e0ff */
[----:B------:R-:W-:Y:S02]  /*0840*/  STG.E.64 desc[UR10][R4.64], R8 ;  /* 0x0000000804007986 */ /* 0x000fe4000c101b0a */
[----:B------:R-:W-:-:S05]  /*0850*/  IMAD.X R3, RZ, RZ, R5, P0 ;  /* 0x000000ffff037224 */ /* 0x000fca00000e0605 */
[----:B------:R-:W-:Y:S04]  /*0860*/  STG.E.64 desc[UR10][R2.64+0xd4000], R10 ;  /* 0x0d40000a02007986 */ /* 0x000fe8000c101b0a */
[----:B------:R-:W-:Y:S04]  /*0870*/  STG.E.64 desc[UR10][R4.64+0x20], R12 ;  /* 0x0000200c04007986 */ /* 0x000fe8000c101b0a */
[----:B------:R-:W-:Y:S01]  /*0880*/  STG.E.64 desc[UR10][R2.64+0xd4020], R14 ;  /* 0x0d40200e02007986 */ /* 0x000fe2000c101b0a */
[----:B------:R-:W-:Y:S05]  /*0890*/  EXIT ;  /* 0x000000000000794d */ /* 0x000fea0003800000 */
.L_x_7:
        /* <DEDUP_REMOVED lines=14> */
.L_x_12:


//--------------------- .text._Z8prepareWv        --------------------------
	.section	.text._Z8prepareWv,"ax",@progbits
	.align	128
        .global         _Z8prepareWv
        .type           _Z8prepareWv,@function
        .size           _Z8prepareWv,(.L_x_13 - _Z8prepareWv)
        .other          _Z8prepareWv,@"STO_CUDA_ENTRY STV_DEFAULT"
_Z8prepareWv:
.text._Z8prepareWv:
[----:B------:R-:W-:Y:S01]  /*0000*/  LDC R1, c[0x0][0x37c] ;  /* 0x0000df00ff017b82 */ /* 0x000fe20000000800 */
[----:B------:R-:W0:Y:S07]  /*0010*/  S2R R3, SR_TID.X ;  /* 0x0000000000037919 */ /* 0x000e2e0000002100 */
[----:B------:R-:W0:Y:S08]  /*0020*/  S2UR UR4, SR_CTAID.X ;  /* 0x00000000000479c3 */ /* 0x000e300000002500 */
[----:B------:R-:W0:Y:S02]  /*0030*/  LDC R0, c[0x0][0x360] ;  /* 0x0000d800ff007b82 */ /* 0x000e240000000800 */
[----:B0-----:R-:W-:-:S05]  /*0040*/  IMAD R0, R0, UR4, R3 ;  /* 0x0000000400007c24 */ /* 0x001fca000f8e0203 */
[----:B------:R-:W-:-:S13]  /*0050*/  ISETP.GT.AND P0, PT, R0, 0xf, PT ;  /* 0x0000000f0000780c */ /* 0x000fda0003f04270 */
[----:B------:R-:W-:Y:S05]  /*0060*/  @P0 EXIT ;  /* 0x000000000000094d */ /* 0x000fea0003800000 */
[----:B------:R-:W0:Y:S01]  /*0070*/  LDC.64 R2, c[0x4][0x8] ;  /* 0x01000200ff027b82 */ /* 0x000e220000000a00 */
[----:B------:R-:W1:Y:S01]  /*0080*/  LDCU.64 UR4, c[0x0][0x358] ;  /* 0x00006b00ff0477ac */ /* 0x000e620008000a00 */
[----:B------:R-:W-:Y:S02]  /*0090*/  IMAD.MOV.U32 R4, RZ, RZ, 0x1 ;  /* 0x00000001ff047424 */ /* 0x000fe400078e00ff */
[----:B------:R-:W-:Y:S02]  /*00a0*/  HFMA2 R9, -RZ, RZ, 0, 3.5762786865234375e-07 ;  /* 0x00000006ff097431 */ /* 0x000fe400000001ff */
[----:B------:R-:W-:Y:S02]  /*00b0*/  IMAD.MOV.U32 R5, RZ, RZ, 0x2 ;  /* 0x00000002ff057424 */ /* 0x000fe400078e00ff */
[----:B------:R-:W-:Y:S02]  /*00c0*/  IMAD.MOV.U32 R10, RZ, RZ, 0x7 ;  /* 0x00000007ff0a7424 */ /* 0x000fe400078e00ff */
[----:B------:R-:W-:-:S02]  /*00d0*/  IMAD.MOV.U32 R11, RZ, RZ, 0x8 ;  /* 0x00000008ff0b7424 */ /* 0x000fc400078e00ff */
[----:B------:R-:W-:Y:S02]  /*00e0*/  IMAD.MOV.U32 R12, RZ, RZ, 0x9 ;  /* 0x00000009ff0c7424 */ /* 0x000fe400078e00ff */
[----:B------:R-:W-:Y:S02]  /*00f0*/  IMAD.MOV.U32 R8, RZ, RZ, 0x5 ;  /* 0x00000005ff087424 */ /* 0x000fe400078e00ff */
[----:B------:R-:W-:Y:S02]  /*0100*/  IMAD.MOV.U32 R6, RZ, RZ, 0x3 ;  /* 0x00000003ff067424 */ /* 0x000fe400078e00ff */
[----:B------:R-:W-:Y:S02]  /*0110*/  IMAD.MOV.U32 R7, RZ, RZ, 0x4 ;  /* 0x00000004ff077424 */ /* 0x000fe400078e00ff */
[----:B------:R-:W-:Y:S02]  /*0120*/  IMAD.MOV.U32 R13, RZ, RZ, 0x22 ;  /* 0x00000022ff0d7424 */ /* 0x000fe400078e00ff */
[----:B------:R-:W-:-:S02]  /*0130*/  IMAD.MOV.U32 R14, RZ, RZ, 0x31d ;  /* 0x0000031dff0e7424 */ /* 0x000fc400078e00ff */
[----:B------:R-:W-:Y:S02]  /*0140*/  IMAD.MOV.U32 R15, RZ, RZ, 0x31e ;  /* 0x0000031eff0f7424 */ /* 0x000fe400078e00ff */
[----:B0-----:R-:W-:-:S05]  /*0150*/  IMAD.WIDE R2, R0, 0x640, R2 ;  /* 0x0000064000027825 */ /* 0x001fca00078e0202 */
[----:B-1----:R0:W-:Y:S04]  /*0160*/  STG.E.U16 desc[UR4][R2.64+0x2], R4 ;  /* 0x0000020402007986 */ /* 0x0021e8000c101504 */
[----:B------:R1:W-:Y:S04]  /*0170*/  STG.E.U16 desc[UR4][R2.64+0x4], R5 ;  /* 0x0000040502007986 */ /* 0x0003e8000c101504 */
[----:B------:R2:W-:Y:S01]  /*0180*/  STG.E.U16 desc[UR4][R2.64+0xa], R8 ;  /* 0x00000a0802007986 */ /* 0x0005e2000c101504 */
[----:B0-----:R-:W-:-:S03]  /*0190*/  PRMT R4, R10, 0x7610, R4 ;  /* 0x000076100a047816 */ /* 0x001fc60000000004 */
[----:B------:R0:W-:Y:S01]  /*01a0*/  STG.E.U16 desc[UR4][R2.64+0x6], R6 ;  /* 0x0000060602007986 */ /* 0x0001e2000c101504 */
[----:B------:R-:W-:Y:S01]  /*01b0*/  PRMT R10, R12, 0x7610, R10 ;  /* 0x000076100c0a7816 */ /* 0x000fe2000000000a */
[----:B------:R-:W-:Y:S01]  /*01c0*/  IMAD.MOV.U32 R12, RZ, RZ, 0xe ;  /* 0x0000000eff0c7424 */ /* 0x000fe200078e00ff */
[----:B-1----:R-:W-:Y:S01]  /*01d0*/  PRMT R5, R11, 0x7610, R5 ;  /* 0x000076100b057816 */ /* 0x002fe20000000005 */
[----:B------:R-:W-:Y:S01]  /*01e0*/  IMAD.MOV.U32 R11, RZ, RZ, 0xd ;  /* 0x0000000dff0b7424 */ /* 0x000fe200078e00ff */
[----:B------:R1:W-:Y:S01]  /*01f0*/  STG.E.U16 desc[UR4][R2.64+0xc], R9 ;  /* 0x00000c0902007986 */ /* 0x0003e2000c101504 */
[----:B--2---:R-:W-:-:S03]  /*0200*/  MOV R8, 0xc ;  /* 0x0000000c00087802 */ /* 0x004fc60000000f00 */
[----:B------:R2:W-:Y:S01]  /*0210*/  STG.E.U16 desc[UR4][R2.64+0xe], R4 ;  /* 0x00000e0402007986 */ /* 0x0005e2000c101504 */
[----:B0-----:R-:W-:-:S03]  /*0220*/  IMAD.MOV.U32 R6, RZ, RZ, 0xa ;  /* 0x0000000aff067424 */ /* 0x001fc600078e00ff */
[----:B------:R0:W-:Y:S01]  /*0230*/  STG.E.U16 desc[UR4][R2.64+0x18], R8 ;  /* 0x0000180802007986 */ /* 0x0001e2000c101504 */
[----:B-1----:R-:W-:Y:S01]  /*0240*/  PRMT R9, R11, 0x7610, R9 ;  /* 0x000076100b097816 */ /* 0x002fe20000000009 */
[----:B------:R-:W-:Y:S02]  /*0250*/  IMAD.MOV.U32 R11, RZ, RZ, 0x11 ;  /* 0x00000011ff0b7424 */ /* 0x000fe400078e00ff */
[----:B------:R1:W-:Y:S01]  /*0260*/  STG.E.U16 desc[UR4][R2.64+0x8], R7 ;  /* 0x0000080702007986 */ /* 0x0003e2000c101504 */
[----:B--2---:R-:W-:Y:S01]  /*0270*/  PRMT R4, R12, 0x7610, R4 ;  /* 0x000076100c047816 */ /* 0x004fe20000000004 */
[----:B------:R-:W-:Y:S02]  /*0280*/  HFMA2 R12, -RZ, RZ, 0, 1.07288360595703125e-06 ;  /* 0x00000012ff0c7431 */ /* 0x000fe400000001ff */
[----:B------:R2:W-:Y:S01]  /*0290*/  STG.E.U16 desc[UR4][R2.64+0x10], R5 ;  /* 0x0000100502007986 */ /* 0x0005e2000c101504 */
[----:B0-----:R-:W-:-:S03]  /*02a0*/  IMAD.MOV.U32 R8, RZ, RZ, 0x13 ;  /* 0x00000013ff087424 */ /* 0x001fc600078e00ff */
[----:B------:R0:W-:Y:S01]  /*02b0*/  STG.E.U16 desc[UR4][R2.64+0x14], R6 ;  /* 0x0000140602007986 */ /* 0x0001e2000c101504 */
[----:B-1----:R-:W-:-:S03]  /*02c0*/  IMAD.MOV.U32 R7, RZ, RZ, 0xb ;  /* 0x0000000bff077424 */ /* 0x002fc600078e00ff */
[----:B------:R1:W-:Y:S01]  /*02d0*/  STG.E.U16 desc[UR4][R2.64+0x12], R10 ;  /* 0x0000120a02007986 */ /* 0x0003e2000c101504 */
[----:B--2---:R-:W-:-:S03]  /*02e0*/  IMAD.MOV.U32 R5, RZ, RZ, 0xf ;  /* 0x0000000fff057424 */ /* 0x004fc600078e00ff */
[----:B------:R2:W-:Y:S01]  /*02f0*/  STG.E.U16 desc[UR4][R2.64+0x1c], R4 ;  /* 0x00001c0402007986 */ /* 0x0005e2000c101504 */
[----:B0-----:R-:W-:Y:S01]  /*0300*/  PRMT R6, R11, 0x7610, R6 ;  /* 0x000076100b067816 */ /* 0x001fe20000000006 */
[----:B------:R-:W-:Y:S02]  /*0310*/  IMAD.MOV.U32 R11, RZ, RZ, 0x16 ;  /* 0x00000016ff0b7424 */ /* 0x000fe400078e00ff */
[----:B------:R0:W-:Y:S01]  /*0320*/  STG.E.U16 desc[UR4][R2.64+0x16], R7 ;  /* 0x0000160702007986 */ /* 0x0001e2000c101504 */
[----:B-1----:R-:W-:-:S03]  /*0330*/  IMAD.MOV.U32 R10, RZ, RZ, 0x10 ;  /* 0x00000010ff0a7424 */ /* 0x002fc600078e00ff */
[----:B------:R1:W-:Y:S01]  /*0340*/  STG.E.U16 desc[UR4][R2.64+0x1a], R9 ;  /* 0x00001a0902007986 */ /* 0x0003e2000c101504 */
[----:B--2---:R-:W-:Y:S01]  /*0350*/  PRMT R4, R8, 0x7610, R4 ;  /* 0x0000761008047816 */ /* 0x004fe20000000004 */
[----:B------:R-:W-:Y:S02]  /*0360*/  IMAD.MOV.U32 R8, RZ, RZ, 0x14 ;  /* 0x00000014ff087424 */ /* 0x000fe400078e00ff */
[----:B------:R2:W-:Y:S01]  /*0370*/  STG.E.U16 desc[UR4][R2.64+0x1e], R5 ;  /* 0x00001e0502007986 */ /* 0x0005e2000c101504 */
[----:B0-----:R-:W-:-:S03]  /*0380*/  PRMT R7, R12, 0x7610, R7 ;  /* 0x000076100c077816 */ /* 0x001fc60000000007 */
[----:B------:R0:W-:Y:S01]  /*0390*/  STG.E.U16 desc[UR4][R2.64+0x20], R10 ;  /* 0x0000200a02007986 */ /* 0x0001e2000c101504 */
[----:B------:R-:W-:Y:S02]  /*03a0*/  IMAD.MOV.U32 R12, RZ, RZ, 0x21 ;  /* 0x00000021ff0c7424 */ /* 0x000fe400078e00ff */
[----:B-1----:R-:W-:Y:S01]  /*03b0*/  IMAD.MOV.U32 R9, RZ, RZ, 0x15 ;  /* 0x00000015ff097424 */ /* 0x002fe200078e00ff */
[----:B------:R1:W-:Y:S01]  /*03c0*/  STG.E.U16 desc[UR4][R2.64+0x28], R8 ;  /* 0x0000280802007986 */ /* 0x0003e2000c101504 */
[----:B--2---:R-:W-:-:S03]  /*03d0*/  PRMT R5, R11, 0x7610, R5 ;  /* 0x000076100b057816 */ /* 0x004fc60000000005 */
[----:B------:R2:W-:Y:S01]  /*03e0*/  STG.E.U16 desc[UR4][R2.64+0x24], R7 ;  /* 0x0000240702007986 */ /* 0x0005e2000c101504 */
[----:B------:R-:W-:Y:S01]  /*03f0*/  MOV R11, 0x18 ;  /* 0x00000018000b7802 */ /* 0x000fe20000000f00 */
[----:B0-----:R-:W-:Y:S02]  /*0400*/  IMAD.MOV.U32 R10, RZ, RZ, 0x17 ;  /* 0x00000017ff0a7424 */ /* 0x001fe400078e00ff */
[----:B------:R0:W-:Y:S01]  /*0410*/  STG.E.U16 desc[UR4][R2.64+0x2a], R9 ;  /* 0x00002a0902007986 */ /* 0x0001e2000c101504 */
[----:B-1----:R-:W-:-:S03]  /*0420*/  IMAD.MOV.U32 R8, RZ, RZ, 0x1b ;  /* 0x0000001bff087424 */ /* 0x002fc600078e00ff */
[----:B------:R1:W-:Y:S01]  /*0430*/  STG.E.U16 desc[UR4][R2.64+0x22], R6 ;  /* 0x0000220602007986 */ /* 0x0003e2000c101504 */
[----:B--2---:R-:W-:Y:S01]  /*0440*/  PRMT R7, R11, 0x7610, R7 ;  /* 0x000076100b077816 */ /* 0x004fe20000000007 */
[----:B------:R-:W-:Y:S02]  /*0450*/  IMAD.MOV.U32 R11, RZ, RZ, 0x1d ;  /* 0x0000001dff0b7424 */ /* 0x000fe400078e00ff */
[----:B------:R2:W-:Y:S01]  /*0460*/  STG.E.U16 desc[UR4][R2.64+0x2c], R5 ;  /* 0x00002c0502007986 */ /* 0x0005e2000c101504 */
[----:B0-----:R-:W-:-:S03]  /*0470*/  IMAD.MOV.U32 R9, RZ, RZ, 0x1c ;  /* 0x0000001cff097424 */ /* 0x001fc600078e00ff */
[----:B------:R0:W-:Y:S01]  /*0480*/  STG.E.U16 desc[UR4][R2.64+0x26], R4 ;  /* 0x0000260402007986 */ /* 0x0001e2000c101504 */
[----:B-1----:R-:W-:Y:S01]  /*0490*/  PRMT R6, R10, 0x7610, R6 ;  /* 0x000076100a067816 */ /* 0x002fe20000000006 */
[----:B------:R-:W-:Y:S02]  /*04a0*/  IMAD.MOV.U32 R10, RZ, RZ, 0x1a ;  /* 0x0000001aff0a7424 */ /* 0x000fe400078e00ff */
[----:B------:R1:W-:Y:S01]  /*04b0*/  STG.E.U16 desc[UR4][R2.64+0x30], R7 ;  /* 0x0000300702007986 */ /* 0x0003e2000c101504 */
[----:B--2---:R-:W-:-:S03]  /*04c0*/  PRMT R5, R8, 0x7610, R5 ;  /* 0x0000761008057816 */ /* 0x004fc60000000005 */
[----:B------:R2:W-:Y:S01]  /*04d0*/  STG.E.U16 desc[UR4][R2.64+0x2e], R6 ;  /* 0x00002e0602007986 */ /* 0x0005e2000c101504 */
[----:B------:R-:W-:Y:S01]  /*04e0*/  PRMT R8, R9, 0x7610, R8 ;  /* 0x0000761009087816 */ /* 0x000fe20000000008 */
[----:B0-----:R-:W-:Y:S01]  /*04f0*/  IMAD.MOV.U32 R4, RZ, RZ, 0x19 ;  /* 0x00000019ff047424 */ /* 0x001fe200078e00ff */
[----:B------:R-:W-:Y:S01]  /*0500*/  PRMT R9, R11, 0x7610, R9 ;  /* 0x000076100b097816 */ /* 0x000fe20000000009 */
[----:B------:R-:W-:Y:S01]  /*0510*/  IMAD.MOV.U32 R11, RZ, RZ, 0x20 ;  /* 0x00000020ff0b7424 */ /* 0x000fe200078e00ff */
[----:B------:R0:W-:Y:S01]  /*0520*/  STG.E.U16 desc[UR4][R2.64+0x34], R10 ;  /* 0x0000340a02007986 */ /* 0x0001e2000c101504 */
[----:B-1----:R-:W-:-:S03]  /*0530*/  IMAD.MOV.U32 R7, RZ, RZ, 0x1f ;  /* 0x0000001fff077424 */ /* 0x002fc600078e00ff */
[----:B------:R1:W-:Y:S01]  /*0540*/  STG.E.U16 desc[UR4][R2.64+0x32], R4 ;  /* 0x0000320402007986 */ /* 0x0003e2000c101504 */
[----:B--2---:R-:W-:-:S03]  /*0550*/  HFMA2 R6, -RZ, RZ, 0, 1.78813934326171875e-06 ;  /* 0x0000001eff067431 */ /* 0x004fc600000001ff */
[----:B------:R2:W-:Y:S01]  /*0560*/  STG.E.U16 desc[UR4][R2.64+0x36], R5 ;  /* 0x0000360502007986 */ /* 0x0005e2000c101504 */
[----:B0-----:R-:W-:-:S03]  /*0570*/  PRMT R10, R12, 0x7610, R10 ;  /* 0x000076100c0a7816 */ /* 0x001fc6000000000a */
[----:B------:R0:W-:Y:S01]  /*0580*/  STG.E.U16 desc[UR4][R2.64+0x3c], R6 ;  /* 0x00003c0602007986 */ /* 0x0001e2000c101504 */
[----:B------:R-:W-:Y:S01]  /*0590*/  IMAD.MOV.U32 R12, RZ, RZ, 0x26 ;  /* 0x00000026ff0c7424 */ /* 0x000fe200078e00ff */
[----:B-1----:R-:W-:Y:S02]  /*05a0*/  PRMT R4, R7, 0x7610, R4 ;  /* 0x0000761007047816 */ /* 0x002fe40000000004 */
[----:B------:R1:W-:Y:S01]  /*05b0*/  STG.E.U16 desc[UR4][R2.64+0x38], R8 ;  /* 0x0000380802007986 */ /* 0x0003e2000c101504 */
[----:B------:R-:W-:Y:S01]  /*05c0*/  PRMT R7, R11, 0x7610, R7 ;  /* 0x000076100b077816 */ /* 0x000fe20000000007 */
[----:B------:R-:W-:Y:S01]  /*05d0*/  IMAD.MOV.U32 R11, RZ, RZ, 0x25 ;  /* 0x00000025ff0b7424 */ /* 0x000fe200078e00ff */
[----:B--2---:R-:W-:Y:S01]  /*05e0*/  PRMT R5, R13, 0x7610, R5 ;  /* 0x000076100d057816 */ /* 0x004fe20000000005 */
[----:B------:R2:W-:Y:S01]  /*05f0*/  STG.E.U16 desc[UR4][R2.64+0x3a], R9 ;  /* 0x00003a0902007986 */ /* 0x0005e2000c101504 */
[----:B------:R-:W-:Y:S02]  /*0600*/  HFMA2 R13, -RZ, RZ, 0, 3.21865081787109375e-06 ;  /* 0x00000036ff0d7431 */ /* 0x000fe400000001ff */
[----:B0-----:R-:W-:Y:S01]  /*0610*/  PRMT R6, R11, 0x7610, R6 ;  /* 0x000076100b067816 */ /* 0x001fe20000000006 */
[----:B------:R-:W-:Y:S01]  /*0620*/  HFMA2 R11, -RZ, RZ, 0, 2.50339508056640625e-06 ;  /* 0x0000002aff0b7431 */ /* 0x000fe200000001ff */
[----:B------:R0:W-:Y:S01]  /*0630*/  STG.E.U16 desc[UR4][R2.64+0x40], R7 ;  /* 0x0000400702007986 */ /* 0x0001e2000c101504 */
[----:B-1----:R-:W-:-:S03]  /*0640*/  IMAD.MOV.U32 R8, RZ, RZ, 0x23 ;  /* 0x00000023ff087424 */ /* 0x002fc600078e00ff */
[----:B------:R1:W-:Y:S01]  /*0650*/  STG.E.U16 desc[UR4][R2.64+0x42], R10 ;  /* 0x0000420a02007986 */ /* 0x0003e2000c101504 */
[----:B--2---:R-:W-:-:S03]  /*0660*/  MOV R9, 0x24 ;  /* 0x0000002400097802 */ /* 0x004fc60000000f00 */
[----:B------:R2:W-:Y:S01]  /*0670*/  STG.E.U16 desc[UR4][R2.64+0x44], R5 ;  /* 0x0000440502007986 */ /* 0x0005e2000c101504 */
[----:B0-----:R-:W-:-:S03]  /*0680*/  IMAD.MOV.U32 R7, RZ, RZ, 0x27 ;  /* 0x00000027ff077424 */ /* 0x001fc600078e00ff */
[----:B------:R0:W-:Y:S01]  /*0690*/  STG.E.U16 desc[UR4][R2.64+0x46], R8 ;  /* 0x0000460802007986 */ /* 0x0001e2000c101504 */
[----:B-1----:R-:W-:-:S03]  /*06a0*/  IMAD.MOV.U32 R10, RZ, RZ, 0x29 ;  /* 0x00000029ff0a7424 */ /* 0x002fc600078e00ff */
[----:B------:R1:W-:Y:S01]  /*06b0*/  STG.E.U16 desc[UR4][R2.64+0x3e], R4 ;  /* 0x00003e0402007986 */ /* 0x0003e2000c101504 */
[----:B--2---:R-:W-:-:S03]  /*06c0*/  PRMT R5, R7, 0x7610, R5 ;  /* 0x0000761007057816 */ /* 0x004fc60000000005 */
[----:B------:R2:W-:Y:S01]  /*06d0*/  STG.E.U16 desc[UR4][R2.64+0x4a], R6 ;  /* 0x00004a0602007986 */ /* 0x0005e2000c101504 */
[----:B------:R-:W-:Y:S01]  /*06e0*/  IMAD.MOV.U32 R7, RZ, RZ, 0x28 ;  /* 0x00000028ff077424 */ /* 0x000fe200078e00ff */
[----:B0-----:R-:W-:Y:S02]  /*06f0*/  PRMT R8, R11, 0x7610, R8 ;  /* 0x000076100b087816 */ /* 0x001fe40000000008 */
[----:B------:R0:W-:Y:S01]  /*0700*/  STG.E.U16 desc[UR4][R2.64+0x48], R9 ;  /* 0x0000480902007986 */ /* 0x0001e2000c101504 */
[----:B------:R-:W-:Y:S01]  /*0710*/  IMAD.MOV.U32 R11, RZ, RZ, 0x31 ;  /* 0x00000031ff0b7424 */ /* 0x000fe200078e00ff */
[----:B-1----:R-:W-:Y:S02]  /*0720*/  PRMT R4, R12, 0x7610, R4 ;  /* 0x000076100c047816 */ /* 0x002fe40000000004 */
[----:B------:R1:W-:Y:S01]  /*0730*/  STG.E.U16 desc[UR4][R2.64+0x52], R10 ;  /* 0x0000520a02007986 */ /* 0x0003e2000c101504 */
[----:B------:R-:W-:Y:S02]  /*0740*/  IMAD.MOV.U32 R12, RZ, RZ, 0x35 ;  /* 0x00000035ff0c7424 */ /* 0x000fe400078e00ff */
[----:B--2---:R-:W-:Y:S01]  /*0750*/  IMAD.MOV.U32 R6, RZ, RZ, 0x2c ;  /* 0x0000002cff067424 */ /* 0x004fe200078e00ff */
[----:B------:R2:W-:Y:S01]  /*0760*/  STG.E.U16 desc[UR4][R2.64+0x4e], R5 ;  /* 0x00004e0502007986 */ /* 0x0005e2000c101504 */
[----:B0-----:R-:W-:-:S03]  /*0770*/  IMAD.MOV.U32 R9, RZ, RZ, 0x2b ;  /* 0x0000002bff097424 */ /* 0x001fc600078e00ff */
[----:B------:R0:W-:Y:S01]  /*0780*/  STG.E.U16 desc[UR4][R2.64+0x54], R8 ;  /* 0x0000540802007986 */ /* 0x0001e2000c101504 */
[----:B-1----:R-:W-:-:S03]  /*0790*/  MOV R10, 0x30 ;  /* 0x00000030000a7802 */ /* 0x002fc60000000f00 */
[----:B------:R1:W-:Y:S01]  /*07a0*/  STG.E.U16 desc[UR4][R2.64+0x4c], R4 ;  /* 0x00004c0402007986 */ /* 0x0003e2000c101504 */
[----:B--2---:R-:W-:-:S03]  /*07b0*/  IMAD.MOV.U32 R5, RZ, RZ, 0x2d ;  /* 0x0000002dff057424 */ /* 0x004fc600078e00ff */
        /* <DEDUP_REMOVED lines=8> */
[----:B--2---:R-:W-:-:S03]  /*0840*/  IMAD.MOV.U32 R6, RZ, RZ, 0x33 ;  /* 0x00000033ff067424 */ /* 0x004fc600078e00ff */
[----:B------:R2:W-:Y:S02]  /*0850*/  STG.E.U16 desc[UR4][R2.64+0x56], R4 ;  /* 0x0000560402007986 */ /* 0x0005e4000c101504 */
[----:B0-----:R-:W-:Y:S02]  /*0860*/  PRMT R5, R6, 0x7610, R5 ;  /* 0x0000761006057816 */ /* 0x001fe40000000005 */
[----:B------:R0:W-:Y:S01]  /*0870*/  STG.E.U16 desc[UR4][R2.64+0x5c], R9 ;  /* 0x00005c0902007986 */ /* 0x0001e2000c101504 */
[----:B------:R-:W-:Y:S01]  /*0880*/  PRMT R6, R11, 0x7610, R6 ;  /* 0x000076100b067816 */ /* 0x000fe20000000006 */
[----:B------:R-:W-:Y:S02]  /*0890*/  IMAD.MOV.U32 R11, RZ, RZ, 0x39 ;  /* 0x00000039ff0b7424 */ /* 0x000fe400078e00ff */
[----:B------:R3:W-:Y:S01]  /*08a0*/  STG.E.U16 desc[UR4][R2.64+0x60], R8 ;  /* 0x0000600802007986 */ /* 0x0007e2000c101504 */
[----:B-1----:R-:W-:Y:S02]  /*08b0*/  IMAD.MOV.U32 R7, RZ, RZ, 0x2f ;  /* 0x0000002fff077424 */ /* 0x002fe400078e00ff */
[----:B--2---:R-:W-:Y:S01]  /*08c0*/  IMAD.MOV.U32 R4, RZ, RZ, 0x32 ;  /* 0x00000032ff047424 */ /* 0x004fe200078e00ff */
[----:B------:R1:W-:Y:S01]  /*08d0*/  STG.E.U16 desc[UR4][R2.64+0x62], R10 ;  /* 0x0000620a02007986 */ /* 0x0003e2000c101504 */
[----:B0-----:R-:W-:-:S03]  /*08e0*/  PRMT R9, R12, 0x7610, R9 ;  /* 0x000076100c097816 */ /* 0x001fc60000000009 */
[----:B------:R0:W-:Y:S01]  /*08f0*/  STG.E.U16 desc[UR4][R2.64+0x64], R4 ;  /* 0x0000640402007986 */ /* 0x0001e2000c101504 */
[----:B------:R-:W-:Y:S02]  /*0900*/  IMAD.MOV.U32 R12, RZ, RZ, 0x3a ;  /* 0x0000003aff0c7424 */ /* 0x000fe400078e00ff */
[----:B---3--:R-:W-:Y:S01]  /*0910*/  IMAD.MOV.U32 R8, RZ, RZ, 0x37 ;  /* 0x00000037ff087424 */ /* 0x008fe200078e00ff */
[----:B------:R2:W-:Y:S01]  /*0920*/  STG.E.U16 desc[UR4][R2.64+0x5e], R7 ;  /* 0x00005e0702007986 */ /* 0x0005e2000c101504 */
[----:B-1----:R-:W-:-:S03]  /*0930*/  IMAD.MOV.U32 R10, RZ, RZ, 0x38 ;  /* 0x00000038ff0a7424 */ /* 0x002fc600078e00ff */
[----:B------:R1:W-:Y:S01]  /*0940*/  STG.E.U16 desc[UR4][R2.64+0x66], R5 ;  /* 0x0000660502007986 */ /* 0x0003e2000c101504 */
[----:B0-----:R-:W-:Y:S01]  /*0950*/  PRMT R4, R11, 0x7610, R4 ;  /* 0x000076100b047816 */ /* 0x001fe20000000004 */
[----:B------:R-:W-:Y:S02]  /*0960*/  IMAD.MOV.U32 R11, RZ, RZ, 0x3e ;  /* 0x0000003eff0b7424 */ /* 0x000fe400078e00ff */
[----:B------:R0:W-:Y:S01]  /*0970*/  STG.E.U16 desc[UR4][R2.64+0x6a], R9 ;  /* 0x00006a0902007986 */ /* 0x0001e2000c101504 */
[----:B--2---:R-:W-:Y:S01]  /*0980*/  PRMT R7, R13, 0x7610, R7 ;  /* 0x000076100d077816 */ /* 0x004fe20000000007 */
[----:B------:R-:W-:Y:S02]  /*0990*/  IMAD.MOV.U32 R13, RZ, RZ, 0x26a ;  /* 0x0000026aff0d7424 */ /* 0x000fe400078e00ff */
[----:B------:R2:W-:Y:S01]  /*09a0*/  STG.E.U16 desc[UR4][R2.64+0x6e], R8 ;  /* 0x00006e0802007986 */ /* 0x0005e2000c101504 */
[----:B-1----:R-:W-:-:S03]  /*09b0*/  PRMT R5, R12, 0x7610, R5 ;  /* 0x000076100c057816 */ /* 0x002fc60000000005 */
[----:B------:R1:W-:Y:S01]  /*09c0*/  STG.E.U16 desc[UR4][R2.64+0x70], R10 ;  /* 0x0000700a02007986 */ /* 0x0003e2000c101504 */
[----:B------:R-:W-:Y:S02]  /*09d0*/  IMAD.MOV.U32 R12, RZ, RZ, 0x4a ;  /* 0x0000004aff0c7424 */ /* 0x000fe400078e00ff */
[----:B0-----:R-:W-:Y:S01]  /*09e0*/  IMAD.MOV.U32 R9, RZ, RZ, 0x3d ;  /* 0x0000003dff097424 */ /* 0x001fe200078e00ff */
[----:B------:R0:W-:Y:S01]  /*09f0*/  STG.E.U16 desc[UR4][R2.64+0x6c], R7 ;  /* 0x00006c0702007986 */ /* 0x0001e2000c101504 */
[----:B--2---:R-:W-:Y:S01]  /*0a00*/  PRMT R8, R11, 0x7610, R8 ;  /* 0x000076100b087816 */ /* 0x004fe20000000008 */
[----:B------:R-:W-:Y:S02]  /*0a10*/  IMAD.MOV.U32 R11, RZ, RZ, 0x40 ;  /* 0x00000040ff0b7424 */ /* 0x000fe400078e00ff */
[----:B------:R2:W-:Y:S01]  /*0a20*/  STG.E.U16 desc[UR4][R2.64+0x74], R5 ;  /* 0x0000740502007986 */ /* 0x0005e2000c101504 */
[----:B-1----:R-:W-:-:S03]  /*0a30*/  IMAD.MOV.U32 R10, RZ, RZ, 0x3f ;  /* 0x0000003fff0a7424 */ /* 0x002fc600078e00ff */
[----:B------:R1:W-:Y:S01]  /*0a40*/  STG.E.U16 desc[UR4][R2.64+0x7a], R9 ;  /* 0x00007a0902007986 */ /* 0x0003e2000c101504 */
[----:B0-----:R-:W-:-:S03]  /*0a50*/  MOV R7, 0x3c ;  /* 0x0000003c00077802 */ /* 0x001fc60000000f00 */
[----:B------:R0:W-:Y:S01]  /*0a60*/  STG.E.U16 desc[UR4][R2.64+0x72], R4 ;  /* 0x0000720402007986 */ /* 0x0001e2000c101504 */
[----:B--2---:R-:W-:Y:S01]  /*0a70*/  PRMT R5, R11, 0x7610, R5 ;  /* 0x000076100b057816 */ /* 0x004fe20000000005 */
[----:B------:R-:W-:Y:S02]  /*0a80*/  IMAD.MOV.U32 R11, RZ, RZ, 0x45 ;  /* 0x00000045ff0b7424 */ /* 0x000fe400078e00ff */
[----:B------:R2:W-:Y:S01]  /*0a90*/  STG.E.U16 desc[UR4][R2.64+0x7c], R8 ;  /* 0x00007c0802007986 */ /* 0x0005e2000c101504 */
[----:B-1----:R-:W-:-:S03]  /*0aa0*/  IMAD.MOV.U32 R9, RZ, RZ, 0x44 ;  /* 0x00000044ff097424 */ /* 0x002fc600078e00ff */
[----:B------:R1:W-:Y:S01]  /*0ab0*/  STG.E.U16 desc[UR4][R2.64+0x78], R7 ;  /* 0x0000780702007986 */ /* 0x0003e2000c101504 */
[----:B0-----:R-:W-:Y:S01]  /*0ac0*/  PRMT R4, R10, 0x7610, R4 ;  /* 0x000076100a047816 */ /* 0x001fe20000000004 */
[----:B------:R-:W-:Y:S02]  /*0ad0*/  HFMA2 R10, -RZ, RZ, 0, 3.93390655517578125e-06 ;  /* 0x00000042ff0a7431 */ /* 0x000fe400000001ff */
[----:B------:R0:W-:Y:S01]  /*0ae0*/  STG.E.U16 desc[UR4][R2.64+0x80], R5 ;  /* 0x0000800502007986 */ /* 0x0001e2000c101504 */
[----:B--2---:R-:W-:-:S03]  /*0af0*/  PRMT R8, R9, 0x7610, R8 ;  /* 0x0000761009087816 */ /* 0x004fc60000000008 */
[----:B------:R2:W-:Y:S01]  /*0b00*/  STG.E.U16 desc[UR4][R2.64+0x7e], R4 ;  /* 0x00007e0402007986 */ /* 0x0005e2000c101504 */
[----:B------:R-:W-:Y:S01]  /*0b10*/  PRMT R9, R11, 0x7610, R9 ;  /* 0x000076100b097816 */ /* 0x000fe20000000009 */
[----:B------:R-:W-:Y:S02]  /*0b20*/  IMAD.MOV.U32 R11, RZ, RZ, 0x49 ;  /* 0x00000049ff0b7424 */ /* 0x000fe400078e00ff */
[----:B-1----:R-:W-:Y:S01]  /*0b30*/  IMAD.MOV.U32 R7, RZ, RZ, 0x43 ;  /* 0x00000043ff077424 */ /* 0x002fe200078e00ff */
[----:B------:R1:W-:Y:S01]  /*0b40*/  STG.E.U16 desc[UR4][R2.64+0x84], R10 ;  /* 0x0000840a02007986 */ /* 0x0003e2000c101504 */
[----:B0-----:R-:W-:-:S03]  /*0b50*/  IMAD.MOV.U32 R5, RZ, RZ, 0x47 ;  /* 0x00000047ff057424 */ /* 0x001fc600078e00ff */
[----:B------:R0:W-:Y:S01]  /*0b60*/  STG.E.U16 desc[UR4][R2.64+0x86], R7 ;  /* 0x0000860702007986 */ /* 0x0001e2000c101504 */
[----:B--2---:R-:W-:-:S03]  /*0b70*/  IMAD.MOV.U32 R4, RZ, RZ, 0x46 ;  /* 0x00000046ff047424 */ /* 0x004fc600078e00ff */
[----:B------:R2:W-:Y:S01]  /*0b80*/  STG.E.U16 desc[UR4][R2.64+0x88], R8 ;  /* 0x0000880802007986 */ /* 0x0005e2000c101504 */
[----:B-1----:R-:W-:Y:S01]  /*0b90*/  PRMT R10, R11, 0x7610, R10 ;  /* 0x000076100b0a7816 */ /* 0x002fe2000000000a */
[----:B------:R-:W-:Y:S02]  /*0ba0*/  IMAD.MOV.U32 R11, RZ, RZ, 0x4d ;  /* 0x0000004dff0b7424 */ /* 0x000fe400078e00ff */
[----:B------:R1:W-:Y:S01]  /*0bb0*/  STG.E.U16 desc[UR4][R2.64+0x8c], R4 ;  /* 0x00008c0402007986 */ /* 0x0003e2000c101504 */
[----:B0-----:R-:W-:Y:S01]  /*0bc0*/  PRMT R7, R12, 0x7610, R7 ;  /* 0x000076100c077816 */ /* 0x001fe20000000007 */
[----:B------:R-:W-:Y:S02]  /*0bd0*/  HFMA2 R12, -RZ, RZ, 0, 4.64916229248046875e-06 ;  /* 0x0000004eff0c7431 */ /* 0x000fe400000001ff */
[----:B------:R0:W-:Y:S01]  /*0be0*/  STG.E.U16 desc[UR4][R2.64+0x8a], R9 ;  /* 0x00008a0902007986 */ /* 0x0001e2000c101504 */
[----:B--2---:R-:W-:-:S03]  /*0bf0*/  IMAD.MOV.U32 R8, RZ, RZ, 0x4b ;  /* 0x0000004bff087424 */ /* 0x004fc600078e00ff */
[----:B------:R2:W-:Y:S01]  /*0c00*/  STG.E.U16 desc[UR4][R2.64+0x8e], R5 ;  /* 0x00008e0502007986 */ /* 0x0005e2000c101504 */
[----:B-1----:R-:W-:Y:S01]  /*0c10*/  PRMT R4, R11, 0x7610, R4 ;  /* 0x000076100b047816 */ /* 0x002fe20000000004 */
[----:B------:R-:W-:Y:S02]  /*0c20*/  IMAD.MOV.U32 R11, RZ, RZ, 0x52 ;  /* 0x00000052ff0b7424 */ /* 0x000fe400078e00ff */
[----:B------:R1:W-:Y:S01]  /*0c30*/  STG.E.U16 desc[UR4][R2.64+0x92], R10 ;  /* 0x0000920a02007986 */ /* 0x0003e2000c101504 */
[----:B0-----:R-:W-:-:S03]  /*0c40*/  IMAD.MOV.U32 R9, RZ, RZ, 0x4c ;  /* 0x0000004cff097424 */ /* 0x001fc600078e00ff */
[----:B------:R0:W-:Y:S01]  /*0c50*/  STG.E.U16 desc[UR4][R2.64+0x96], R8 ;  /* 0x0000960802007986 */ /* 0x0001e2000c101504 */
[----:B--2---:R-:W-:Y:S01]  /*0c60*/  PRMT R5, R12, 0x7610, R5 ;  /* 0x000076100c057816 */ /* 0x004fe20000000005 */
[----:B------:R-:W-:Y:S02]  /*0c70*/  IMAD.MOV.U32 R12, RZ, RZ, 0x5e ;  /* 0x0000005eff0c7424 */ /* 0x000fe400078e00ff */
[----:B------:R2:W-:Y:S01]  /*0c80*/  STG.E.U16 desc[UR4][R2.64+0x98], R9 ;  /* 0x0000980902007986 */ /* 0x0005e2000c101504 */
[----:B-1----:R-:W-:-:S03]  /*0c90*/  IMAD.MOV.U32 R10, RZ, RZ, 0x51 ;  /* 0x00000051ff0a7424 */ /* 0x002fc600078e00ff */
[----:B------:R1:W-:Y:S01]  /*0ca0*/  STG.E.U16 desc[UR4][R2.64+0x9c], R5 ;  /* 0x00009c0502007986 */ /* 0x0003e2000c101504 */
[----:B0-----:R-:W-:-:S03]  /*0cb0*/  PRMT R8, R11, 0x7610, R8 ;  /* 0x000076100b087816 */ /* 0x001fc60000000008 */
[----:B------:R0:W-:Y:S01]  /*0cc0*/  STG.E.U16 desc[UR4][R2.64+0xa2], R10 ;  /* 0x0000a20a02007986 */ /* 0x0001e2000c101504 */
[----:B------:R-:W-:Y:S01]  /*0cd0*/  MOV R11, 0x54 ;  /* 0x00000054000b7802 */ /* 0x000fe20000000f00 */
[----:B--2---:R-:W-:Y:S02]  /*0ce0*/  IMAD.MOV.U32 R9, RZ, RZ, 0x53 ;  /* 0x00000053ff097424 */ /* 0x004fe400078e00ff */
        /* <DEDUP_REMOVED lines=9> */
[----:B-1----:R-:W-:-:S03]  /*0d80*/  PRMT R8, R10, 0x7610, R8 ;  /* 0x000076100a087816 */ /* 0x002fc60000000008 */
[----:B------:R1:W-:Y:S01]  /*0d90*/  STG.E.U16 desc[UR4][R2.64+0xa6], R4 ;  /* 0x0000a60402007986 */ /* 0x0003e2000c101504 */
[----:B------:R-:W-:Y:S01]  /*0da0*/  PRMT R10, R11, 0x7610, R10 ;  /* 0x000076100b0a7816 */ /* 0x000fe2000000000a */
[----:B------:R-:W-:Y:S02]  /*0db0*/  IMAD.MOV.U32 R11, RZ, RZ, 0x5d ;  /* 0x0000005dff0b7424 */ /* 0x000fe400078e00ff */
[----:B0-----:R-:W-:Y:S01]  /*0dc0*/  IMAD.MOV.U32 R7, RZ, RZ, 0x50 ;  /* 0x00000050ff077424 */ /* 0x001fe200078e00ff */
[----:B------:R0:W-:Y:S01]  /*0dd0*/  STG.E.U16 desc[UR4][R2.64+0xac], R9 ;  /* 0x0000ac0902007986 */ /* 0x0001e2000c101504 */
[----:B--2---:R-:W-:-:S03]  /*0de0*/  IMAD.MOV.U32 R5, RZ, RZ, 0x5b ;  /* 0x0000005bff057424 */ /* 0x004fc600078e00ff */
[----:B------:R2:W-:Y:S01]  /*0df0*/  STG.E.U16 desc[UR4][R2.64+0xa0], R7 ;  /* 0x0000a00702007986 */ /* 0x0005e2000c101504 */
[----:B-1----:R-:W-:-:S03]  /*0e00*/  HFMA2 R4, -RZ, RZ, 0, 5.36441802978515625e-06 ;  /* 0x0000005aff047431 */ /* 0x002fc600000001ff */
[----:B------:R1:W-:Y:S01]  /*0e10*/  STG.E.U16 desc[UR4][R2.64+0xb0], R8 ;  /* 0x0000b00802007986 */ /* 0x0003e2000c101504 */
[----:B0-----:R-:W-:Y:S01]  /*0e20*/  PRMT R9, R11, 0x7610, R9 ;  /* 0x000076100b097816 */ /* 0x001fe20000000009 */
[----:B------:R-:W-:Y:S02]  /*0e30*/  IMAD.MOV.U32 R11, RZ, RZ, 0x61 ;  /* 0x00000061ff0b7424 */ /* 0x000fe400078e00ff */
[----:B------:R0:W-:Y:S01]  /*0e40*/  STG.E.U16 desc[UR4][R2.64+0xb4], R4 ;  /* 0x0000b40402007986 */ /* 0x0001e2000c101504 */
[----:B--2---:R-:W-:-:S03]  /*0e50*/  IMAD.MOV.U32 R7, RZ, RZ, 0x57 ;  /* 0x00000057ff077424 */ /* 0x004fc600078e00ff */
[----:B------:R2:W-:Y:S01]  /*0e60*/  STG.E.U16 desc[UR4][R2.64+0xba], R9 ;  /* 0x0000ba0902007986 */ /* 0x0005e2000c101504 */
[----:B-1----:R-:W-:-:S03]  /*0e70*/  IMAD.MOV.U32 R8, RZ, RZ, 0x5f ;  /* 0x0000005fff087424 */ /* 0x002fc600078e00ff */
[----:B------:R1:W-:Y:S01]  /*0e80*/  STG.E.U16 desc[UR4][R2.64+0xae], R7 ;  /* 0x0000ae0702007986 */ /* 0x0003e2000c101504 */
[----:B0-----:R-:W-:Y:S01]  /*0e90*/  PRMT R4, R11, 0x7610, R4 ;  /* 0x000076100b047816 */ /* 0x001fe20000000004 */
[----:B------:R-:W-:Y:S02]  /*0ea0*/  IMAD.MOV.U32 R11, RZ, RZ, 0x66 ;  /* 0x00000066ff0b7424 */ /* 0x000fe400078e00ff */
[----:B------:R0:W-:Y:S01]  /*0eb0*/  STG.E.U16 desc[UR4][R2.64+0xb2], R10 ;  /* 0x0000b20a02007986 */ /* 0x0001e2000c101504 */
[----:B--2---:R-:W-:-:S03]  /*0ec0*/  HFMA2 R9, -RZ, RZ, 0, 6.020069122314453125e-06 ;  /* 0x00000065ff097431 */ /* 0x004fc600000001ff */
[----:B------:R2:W-:Y:S01]  /*0ed0*/  STG.E.U16 desc[UR4][R2.64+0xb6], R5 ;  /* 0x0000b60502007986 */ /* 0x0005e2000c101504 */
[----:B-1----:R-:W-:Y:S01]  /*0ee0*/  PRMT R7, R12, 0x7610, R7 ;  /* 0x000076100c077816 */ /* 0x002fe20000000007 */
[----:B------:R-:W-:Y:S02]  /*0ef0*/  IMAD.MOV.U32 R12, RZ, RZ, 0x62 ;  /* 0x00000062ff0c7424 */ /* 0x000fe400078e00ff */
[----:B------:R1:W-:Y:S01]  /*0f00*/  STG.E.U16 desc[UR4][R2.64+0xbe], R8 ;  /* 0x0000be0802007986 */ /* 0x0003e2000c101504 */
[----:B0-----:R-:W-:-:S03]  /*0f10*/  MOV R10, 0x60 ;  /* 0x00000060000a7802 */ /* 0x001fc60000000f00 */
[----:B------:R0:W-:Y:S01]  /*0f20*/  STG.E.U16 desc[UR4][R2.64+0xca], R9 ;  /* 0x0000ca0902007986 */ /* 0x0001e2000c101504 */
[----:B--2---:R-:W-:-:S03]  /*0f30*/  PRMT R5, R12, 0x7610, R5 ;  /* 0x000076100c057816 */ /* 0x004fc60000000005 */
[----:B------:R2:W-:Y:S01]  /*0f40*/  STG.E.U16 desc[UR4][R2.64+0xc0], R10 ;  /* 0x0000c00a02007986 */ /* 0x0005e2000c101504 */
[----:B------:R-:W-:Y:S01]  /*0f50*/  IMAD.MOV.U32 R12, RZ, RZ, 0x72 ;  /* 0x00000072ff0c7424 */ /* 0x000fe200078e00ff */
[----:B-1----:R-:W-:Y:S01]  /*0f60*/  PRMT R8, R11, 0x7610, R8 ;  /* 0x000076100b087816 */ /* 0x002fe20000000008 */
[----:B------:R-:W-:Y:S01]  /*0f70*/  IMAD.MOV.U32 R11, RZ, RZ, 0x68 ;  /* 0x00000068ff0b7424 */ /* 0x000fe200078e00ff */
        /* <DEDUP_REMOVED lines=8> */
[----:B0-----:R-:W-:Y:S02]  /*1000*/  PRMT R4, R10, 0x7610, R4 ;  /* 0x000076100a047816 */ /* 0x001fe40000000004 */
[----:B------:R-:W-:Y:S01]  /*1010*/  MOV R10, 0x6a ;  /* 0x0000006a000a7802 */ /* 0x000fe20000000f00 */
[----:B------:R0:W-:Y:S01]  /*1020*/  STG.E.U16 desc[UR4][R2.64+0x68], R6 ;  /* 0x0000680602007986 */ /* 0x0001e2000c101504 */
[----:B--2---:R-:W-:Y:S02]  /*1030*/  PRMT R8, R9, 0x7610, R8 ;  /* 0x0000761009087816 */ /* 0x004fe40000000008 */
[----:B------:R-:W-:Y:S01]  /*1040*/  PRMT R9, R11, 0x7610, R9 ;  /* 0x000076100b097816 */ /* 0x000fe20000000009 */
[----:B------:R-:W-:Y:S01]  /*1050*/  IMAD.MOV.U32 R11, RZ, RZ, 0x71 ;  /* 0x00000071ff0b7424 */ /* 0x000fe200078e00ff */
[----:B------:R2:W-:Y:S01]  /*1060*/  STG.E.U16 desc[UR4][R2.64+0xce], R4 ;  /* 0x0000ce0402007986 */ /* 0x0005e2000c101504 */
[----:B-1----:R-:W-:-:S03]  /*1070*/  IMAD.MOV.U32 R7, RZ, RZ, 0x64 ;  /* 0x00000064ff077424 */ /* 0x002fc600078e00ff */
        /* <DEDUP_REMOVED lines=10> */
[----:B--2---:R-:W-:-:S03]  /*1120*/  HFMA2 R5, -RZ, RZ, 0, 6.616115570068359375e-06 ;  /* 0x0000006fff057431 */ /* 0x004fc600000001ff */
[----:B------:R2:W-:Y:S04]  /*1130*/  STG.E.U16 desc[UR4][R2.64+0xd6], R7 ;  /* 0x0000d60702007986 */ /* 0x0005e8000c101504 */
[----:B------:R3:W-:Y:S01]  /*1140*/  STG.E.U16 desc[UR4][R2.64+0xdc], R4 ;  /* 0x0000dc0402007986 */ /* 0x0007e2000c101504 */
[----:B-1----:R-:W-:Y:S02]  /*1150*/  IMAD.MOV.U32 R6, RZ, RZ, 0x41 ;  /* 0x00000041ff067424 */ /* 0x002fe400078e00ff */
[----:B0-----:R-:W-:Y:S01]  /*1160*/  IMAD.MOV.U32 R8, RZ, RZ, 0x73 ;  /* 0x00000073ff087424 */ /* 0x001fe200078e00ff */
[----:B------:R0:W-:Y:S01]  /*1170*/  STG.E.U16 desc[UR4][R2.64+0xe2], R10 ;  /* 0x0000e20a02007986 */ /* 0x0001e2000c101504 */
[----:B--2---:R-:W-:Y:S01]  /*1180*/  PRMT R7, R12, 0x7610, R7 ;  /* 0x000076100c077816 */ /* 0x004fe20000000007 */
[----:B------:R-:W-:-:S02]  /*1190*/  IMAD.MOV.U32 R12, RZ, RZ, 0x76 ;  /* 0x00000076ff0c7424 */ /* 0x000fc400078e00ff */
[----:B------:R1:W-:Y:S01]  /*11a0*/  STG.E.U16 desc[UR4][R2.64+0x82], R6 ;  /* 0x0000820602007986 */ /* 0x0003e2000c101504 */
[----:B---3--:R-:W-:Y:S01]  /*11b0*/  PRMT R4, R11, 0x7610, R4 ;  /* 0x000076100b047816 */ /* 0x008fe20000000004 */
[----:B------:R-:W-:Y:S02]  /*11c0*/  IMAD.MOV.U32 R11, RZ, RZ, 0x7a ;  /* 0x0000007aff0b7424 */ /* 0x000fe400078e00ff */
[----:B------:R2:W-:Y:S01]  /*11d0*/  STG.E.U16 desc[UR4][R2.64+0xda], R9 ;  /* 0x0000da0902007986 */ /* 0x0005e2000c101504 */
[----:B0-----:R-:W-:-:S03]  /*11e0*/  HFMA2 R10, -RZ, RZ, 0, 7.212162017822265625e-06 ;  /* 0x00000079ff0a7431 */ /* 0x001fc600000001ff */
[----:B------:R0:W-:Y:S04]  /*11f0*/  STG.E.U16 desc[UR4][R2.64+0xde], R5 ;  /* 0x0000de0502007986 */ /* 0x0001e8000c101504 */
[----:B------:R3:W-:Y:S01]  /*1200*/  STG.E.U16 desc[UR4][R2.64+0xe6], R8 ;  /* 0x0000e60802007986 */ /* 0x0007e2000c101504 */
[----:B-1----:R-:W-:Y:S02]  /*1210*/  MOV R6, 0x48 ;  /* 0x0000004800067802 */ /* 0x002fe40000000f00 */
[----:B--2---:R-:W-:Y:S01]  /*1220*/  MOV R9, 0x74 ;  /* 0x0000007400097802 */ /* 0x004fe20000000f00 */
[----:B------:R1:W-:Y:S01]  /*1230*/  STG.E.U16 desc[UR4][R2.64+0xf2], R10 ;  /* 0x0000f20a02007986 */ /* 0x0003e2000c101504 */
[----:B0-----:R-:W-:-:S03]  /*1240*/  PRMT R5, R12, 0x7610, R5 ;  /* 0x000076100c057816 */ /* 0x001fc60000000005 */
[----:B------:R0:W-:Y:S01]  /*1250*/  STG.E.U16 desc[UR4][R2.64+0x90], R6 ;  /* 0x0000900602007986 */ /* 0x0001e2000c101504 */
[----:B------:R-:W-:Y:S01]  /*1260*/  IMAD.MOV.U32 R12, RZ, RZ, 0x86 ;  /* 0x00000086ff0c7424 */ /* 0x000fe200078e00ff */
[----:B---3--:R-:W-:Y:S01]  /*1270*/  PRMT R8, R11, 0x7610, R8 ;  /* 0x000076100b087816 */ /* 0x008fe20000000008 */
        /* <DEDUP_REMOVED lines=11> */
[----:B0-----:R-:W-:-:S03]  /*1330*/  PRMT R4, R9, 0x7610, R4 ;  /* 0x0000761009047816 */ /* 0x001fc60000000004 */
[----:B------:R0:W-:Y:S01]  /*1340*/  STG.E.U16 desc[UR4][R2.64+0xe4], R7 ;  /* 0x0000e40702007986 */ /* 0x0001e2000c101504 */
[----:B------:R-:W-:Y:S02]  /*1350*/  MOV R9, 0x7e ;  /* 0x0000007e00097802 */ /* 0x000fe40000000f00 */
[----:B--2---:R-:W-:Y:S01]  /*1360*/  PRMT R8, R10, 0x7610, R8 ;  /* 0x000076100a087816 */ /* 0x004fe20000000008 */
        /* <DEDUP_REMOVED lines=9> */
[----:B-1----:R-:W-:-:S03]  /*1400*/  PRMT R9, R11, 0x7610, R9 ;  /* 0x000076100b097816 */ /* 0x002fc60000000009 */
[----:B------:R1:W-:Y:S01]  /*1410*/  STG.E.U16 desc[UR4][R2.64+0xf8], R5 ;  /* 0x0000f80502007986 */ /* 0x0003e2000c101504 */
[----:B------:R-:W-:Y:S02]  /*1420*/  IMAD.MOV.U32 R11, RZ, RZ, 0x89 ;  /* 0x00000089ff0b7424 */ /* 0x000fe400078e00ff */
[----:B0-----:R-:W-:Y:S01]  /*1430*/  IMAD.MOV.U32 R6, RZ, RZ, 0x5c ;  /* 0x0000005cff067424 */ /* 0x001fe200078e00ff */
[----:B------:R0:W-:Y:S01]  /*1440*/  STG.E.U16 desc[UR4][R2.64+0x100], R8 ;  /* 0x0001000802007986 */ /* 0x0001e2000c101504 */
[----:B--2---:R-:W-:-:S03]  /*1450*/  IMAD.MOV.U32 R7, RZ, RZ, 0x7f ;  /* 0x0000007fff077424 */ /* 0x004fc600078e00ff */
[----:B------:R2:W-:Y:S01]  /*1460*/  STG.E.U16 desc[UR4][R2.64+0xb8], R6 ;  /* 0x0000b80602007986 */ /* 0x0005e2000c101504 */
[----:B-1----:R-:W-:-:S03]  /*1470*/  HFMA2 R5, -RZ, RZ, 0, 7.808208465576171875e-06 ;  /* 0x00000083ff057431 */ /* 0x002fc600000001ff */
        /* <DEDUP_REMOVED lines=9> */
[----:B------:R-:W-:Y:S02]  /*1510*/  IMAD.MOV.U32 R11, RZ, RZ, 0x8e ;  /* 0x0000008eff0b7424 */ /* 0x000fe400078e00ff */
[----:B------:R0:W-:Y:S01]  /*1520*/  STG.E.U16 desc[UR4][R2.64+0x102], R10 ;  /* 0x0001020a02007986 */ /* 0x0001e2000c101504 */
[----:B--2---:R-:W-:-:S03]  /*1530*/  HFMA2 R9, -RZ, RZ, 0, 8.404254913330078125e-06 ;  /* 0x0000008dff097431 */ /* 0x004fc600000001ff */
[----:B------:R2:W-:Y:S04]  /*1540*/  STG.E.U16 desc[UR4][R2.64+0x106], R5 ;  /* 0x0001060502007986 */ /* 0x0005e8000c101504 */
[----:B------:R3:W-:Y:S01]  /*1550*/  STG.E.U16 desc[UR4][R2.64+0x10e], R8 ;  /* 0x00010e0802007986 */ /* 0x0007e2000c101504 */
[----:B-1----:R-:W-:Y:S01]  /*1560*/  IMAD.MOV.U32 R6, RZ, RZ, 0x69 ;  /* 0x00000069ff067424 */ /* 0x002fe200078e00ff */
[----:B0-----:R-:W-:Y:S02]  /*1570*/  MOV R10, 0x88 ;  /* 0x00000088000a7802 */ /* 0x001fe40000000f00 */
[----:B------:R0:W-:Y:S01]  /*1580*/  STG.E.U16 desc[UR4][R2.64+0x11a], R9 ;  /* 0x00011a0902007986 */ /* 0x0001e2000c101504 */
[----:B--2---:R-:W-:-:S03]  /*1590*/  PRMT R5, R12, 0x7610, R5 ;  /* 0x000076100c057816 */ /* 0x004fc60000000005 */
[----:B------:R1:W-:Y:S01]  /*15a0*/  STG.E.U16 desc[UR4][R2.64+0xd2], R6 ;  /* 0x0000d20602007986 */ /* 0x0003e2000c101504 */
[----:B------:R-:W-:Y:S01]  /*15b0*/  IMAD.MOV.U32 R12, RZ, RZ, 0x9a ;  /* 0x0000009aff0c7424 */ /* 0x000fe200078e00ff */
[----:B---3--:R-:W-:Y:S01]  /*15c0*/  PRMT R8, R11, 0x7610, R8 ;  /* 0x000076100b087816 */ /* 0x008fe20000000008 */
[----:B------:R-:W-:Y:S01]  /*15d0*/  IMAD.MOV.U32 R11, RZ, RZ, 0x90 ;  /* 0x00000090ff0b7424 */ /* 0x000fe200078e00ff */
        /* <DEDUP_REMOVED lines=10> */
[----:B-1----:R-:W-:-:S03]  /*1680*/  PRMT R4, R10, 0x7610, R4 ;  /* 0x000076100a047816 */ /* 0x002fc60000000004 */
[----:B------:R1:W-:Y:S01]  /*1690*/  STG.E.U16 desc[UR4][R2.64+0x10c], R7 ;  /* 0x00010c0702007986 */ /* 0x0003e2000c101504 */
[----:B------:R-:W-:Y:S02]  /*16a0*/  MOV R10, 0x92 ;  /* 0x00000092000a7802 */ /* 0x000fe40000000f00 */
[----:B--2---:R-:W-:Y:S01]  /*16b0*/  PRMT R8, R9, 0x7610, R8 ;  /* 0x0000761009087816 */ /* 0x004fe20000000008 */
[----:B------:R2:W-:Y:S01]  /*16c0*/  STG.E.U16 desc[UR4][R2.64+0x11e], R4 ;  /* 0x00011e0402007986 */ /* 0x0005e2000c101504 */
[----:B------:R-:W-:Y:S01]  /*16d0*/  PRMT R9, R11, 0x7610, R9 ;  /* 0x000076100b097816 */ /* 0x000fe20000000009 */
[----:B------:R-:W-:Y:S02]  /*16e0*/  IMAD.MOV.U32 R11, RZ, RZ, 0x99 ;  /* 0x00000099ff0b7424 */ /* 0x000fe400078e00ff */
[----:B0-----:R-:W-:Y:S01]  /*16f0*/  IMAD.MOV.U32 R6, RZ, RZ, 0x77 ;  /* 0x00000077ff067424 */ /* 0x001fe200078e00ff */
[----:B------:R0:W-:Y:S01]  /*1700*/  STG.E.U16 desc[UR4][R2.64+0x124], R10 ;  /* 0x0001240a02007986 */ /* 0x0001e2000c101504 */
[----:B-1----:R-:W-:-:S03]  /*1710*/  IMAD.MOV.U32 R7, RZ, RZ, 0x8c ;  /* 0x0000008cff077424 */ /* 0x002fc600078e00ff */
[----:B------:R1:W-:Y:S01]  /*1720*/  STG.E.U16 desc[UR4][R2.64+0xee], R6 ;  /* 0x0000ee0602007986 */ /* 0x0003e2000c101504 */
[----:B--2---:R-:W-:-:S03]  /*1730*/  IMAD.MOV.U32 R4, RZ, RZ, 0x96 ;  /* 0x00000096ff047424 */ /* 0x004fc600078e00ff */
[----:B------:R2:W-:Y:S01]  /*1740*/  STG.E.U16 desc[UR4][R2.64+0x118], R7 ;  /* 0x0001180702007986 */ /* 0x0005e2000c101504 */
[----:B0-----:R-:W-:-:S03]  /*1750*/  PRMT R10, R11, 0x7610, R10 ;  /* 0x000076100b0a7816 */ /* 0x001fc6000000000a */
[----:B------:R0:W-:Y:S01]  /*1760*/  STG.E.U16 desc[UR4][R2.64+0x120], R5 ;  /* 0x0001200502007986 */ /* 0x0001e2000c101504 */
[----:B------:R-:W-:Y:S02]  /*1770*/  IMAD.MOV.U32 R11, RZ, RZ, 0x9d ;  /* 0x0000009dff0b7424 */ /* 0x000fe400078e00ff */
[----:B-1----:R-:W-:Y:S01]  /*1780*/  IMAD.MOV.U32 R6, RZ, RZ, 0x7d ;  /* 0x0000007dff067424 */ /* 0x002fe200078e00ff */
[----:B------:R1:W-:Y:S01]  /*1790*/  STG.E.U16 desc[UR4][R2.64+0x128], R8 ;  /* 0x0001280802007986 */ /* 0x0003e2000c101504 */
[----:B--2---:R-:W-:-:S03]  /*17a0*/  IMAD.MOV.U32 R7, RZ, RZ, 0x93 ;  /* 0x00000093ff077424 */ /* 0x004fc600078e00ff */
[----:B------:R2:W-:Y:S01]  /*17b0*/  STG.E.U16 desc[UR4][R2.64+0xfa], R6 ;  /* 0x0000fa0602007986 */ /* 0x0005e2000c101504 */
[----:B0-----:R-:W-:-:S03]  /*17c0*/  HFMA2 R5, -RZ, RZ, 0, 9.000301361083984375e-06 ;  /* 0x00000097ff057431 */ /* 0x001fc600000001ff */
        /* <DEDUP_REMOVED lines=8> */
[----:B-1----:R-:W-:Y:S01]  /*1850*/  PRMT R4, R11, 0x7610, R4 ;  /* 0x000076100b047816 */ /* 0x002fe20000000004 */
[----:B------:R-:W-:Y:S02]  /*1860*/  IMAD.MOV.U32 R11, RZ, RZ, 0xa2 ;  /* 0x000000a2ff0b7424 */ /* 0x000fe400078e00ff */
[----:B------:R1:W-:Y:S01]  /*1870*/  STG.E.U16 desc[UR4][R2.64+0x12a], R9 ;  /* 0x00012a0902007986 */ /* 0x0003e2000c101504 */
[----:B--2---:R-:W-:-:S03]  /*1880*/  HFMA2 R10, -RZ, RZ, 0, 9.596347808837890625e-06 ;  /* 0x000000a1ff0a7431 */ /* 0x004fc600000001ff */
[----:B------:R2:W-:Y:S04]  /*1890*/  STG.E.U16 desc[UR4][R2.64+0x12e], R5 ;  /* 0x00012e0502007986 */ /* 0x0005e8000c101504 */
[----:B------:R3:W-:Y:S01]  /*18a0*/  STG.E.U16 desc[UR4][R2.64+0x136], R8 ;  /* 0x0001360802007986 */ /* 0x0007e2000c101504 */
[----:B0-----:R-:W-:Y:S01]  /*18b0*/  IMAD.MOV.U32 R6, RZ, RZ, 0x8b ;  /* 0x0000008bff067424 */ /* 0x001fe200078e00ff */
[----:B-1----:R-:W-:Y:S02]  /*18c0*/  MOV R9, 0x9c ;  /* 0x0000009c00097802 */ /* 0x002fe40000000f00 */
        /* <DEDUP_REMOVED lines=36> */
[----:B0-----:R-:W-:-:S03]  /*1b10*/  HFMA2 R5, -RZ, RZ, 0, 1.0192394256591796875e-05 ;  /* 0x000000abff057431 */ /* 0x001fc600000001ff */
        /* <DEDUP_REMOVED lines=11> */
[----:B--2---:R-:W-:-:S03]  /*1bd0*/  HFMA2 R9, -RZ, RZ, 0, 1.0788440704345703125e-05 ;  /* 0x000000b5ff097431 */ /* 0x004fc600000001ff */
        /* <DEDUP_REMOVED lines=22> */
[----:B--2---:R-:W-:-:S03]  /*1d40*/  PRMT R4, R10, 0x7610, R4 ;  /* 0x000076100a047816 */ /* 0x004fc60000000004 */
[----:B------:R2:W-:Y:S01]  /*1d50*/  STG.E.U16 desc[UR4][R2.64+0x168], R7 ;  /* 0x0001680702007986 */ /* 0x0005e2000c101504 */
[----:B------:R-:W-:Y:S02]  /*1d60*/  MOV R10, 0xba ;  /* 0x000000ba000a7802 */ /* 0x000fe40000000f00 */
[----:B0-----:R-:W-:Y:S01]  /*1d70*/  PRMT R8, R9, 0x7610, R8 ;  /* 0x0000761009087816 */ /* 0x001fe20000000008 */
[----:B------:R0:W-:Y:S01]  /*1d80*/  STG.E.U16 desc[UR4][R2.64+0x170], R5 ;  /* 0x0001700502007986 */ /* 0x0001e2000c101504 */
[----:B------:R-:W-:Y:S01]  /*1d90*/  PRMT R9, R11, 0x7610, R9 ;  /* 0x000076100b097816 */ /* 0x000fe20000000009 */
[----:B------:R-:W-:Y:S02]  /*1da0*/  IMAD.MOV.U32 R11, RZ, RZ, 0xc1 ;  /* 0x000000c1ff0b7424 */ /* 0x000fe400078e00ff */
[----:B-1----:R-:W-:Y:S01]  /*1db0*/  IMAD.MOV.U32 R6, RZ, RZ, 0xb9 ;  /* 0x000000b9ff067424 */ /* 0x002fe200078e00ff */
[----:B------:R1:W-:Y:S01]  /*1dc0*/  STG.E.U16 desc[UR4][R2.64+0x16e], R4 ;  /* 0x00016e0402007986 */ /* 0x0003e2000c101504 */
[----:B--2---:R-:W-:-:S03]  /*1dd0*/  IMAD.MOV.U32 R7, RZ, RZ, 0xbb ;  /* 0x000000bbff077424 */ /* 0x004fc600078e00ff */
[----:B------:R2:W-:Y:S01]  /*1de0*/  STG.E.U16 desc[UR4][R2.64+0x172], R6 ;  /* 0x0001720602007986 */ /* 0x0005e2000c101504 */
[----:B0-----:R-:W-:-:S03]  /*1df0*/  HFMA2 R5, -RZ, RZ, 0, 1.1384487152099609375e-05 ;  /* 0x000000bfff057431 */ /* 0x001fc600000001ff */
[----:B------:R0:W-:Y:S04]  /*1e00*/  STG.E.U16 desc[UR4][R2.64+0x174], R10 ;  /* 0x0001740a02007986 */ /* 0x0001e8000c101504 */
[----:B------:R3:W-:Y:S01]  /*1e10*/  STG.E.U16 desc[UR4][R2.64+0x176], R7 ;  /* 0x0001760702007986 */ /* 0x0007e2000c101504 */
[----:B-1----:R-:W-:Y:S02]  /*1e20*/  IMAD.MOV.U32 R4, RZ, RZ, 0xbe ;  /* 0x000000beff047424 */ /* 0x002fe400078e00ff */
[----:B--2---:R-:W-:Y:S01]  /*1e30*/  IMAD.MOV.U32 R6, RZ, RZ, 0xc0 ;  /* 0x000000c0ff067424 */ /* 0x004fe200078e00ff */
[----:B------:R1:W-:Y:S01]  /*1e40*/  STG.E.U16 desc[UR4][R2.64+0x17a], R9 ;  /* 0x00017a0902007986 */ /* 0x0003e2000c101504 */
[----:B0-----:R-:W-:Y:S01]  /*1e50*/  PRMT R10, R11, 0x7610, R10 ;  /* 0x000076100b0a7816 */ /* 0x001fe2000000000a */
[----:B------:R-:W-:-:S02]  /*1e60*/  IMAD.MOV.U32 R11, RZ, RZ, 0xc5 ;  /* 0x000000c5ff0b7424 */ /* 0x000fc400078e00ff */
[----:B------:R0:W-:Y:S01]  /*1e70*/  STG.E.U16 desc[UR4][R2.64+0x178], R8 ;  /* 0x0001780802007986 */ /* 0x0001e2000c101504 */
[----:B---3--:R-:W-:Y:S01]  /*1e80*/  PRMT R7, R12, 0x7610, R7 ;  /* 0x000076100c077816 */ /* 0x008fe20000000007 */
[----:B------:R-:W-:Y:S02]  /*1e90*/  IMAD.MOV.U32 R12, RZ, RZ, 0xc6 ;  /* 0x000000c6ff0c7424 */ /* 0x000fe400078e00ff */
[----:B------:R2:W-:Y:S01]  /*1ea0*/  STG.E.U16 desc[UR4][R2.64+0x17c], R4 ;  /* 0x00017c0402007986 */ /* 0x0005e2000c101504 */
[----:B-1----:R-:W-:-:S03]  /*1eb0*/  MOV R9, 0xc4 ;  /* 0x000000c400097802 */ /* 0x002fc60000000f00 */
[----:B------:R1:W-:Y:S04]  /*1ec0*/  STG.E.U16 desc[UR4][R2.64+0x17e], R5 ;  /* 0x00017e0502007986 */ /* 0x0003e8000c101504 */
[----:B------:R3:W-:Y:S01]  /*1ed0*/  STG.E.U16 desc[UR4][R2.64+0x180], R6 ;  /* 0x0001800602007986 */ /* 0x0007e2000c101504 */
[----:B0-----:R-:W-:-:S03]  /*1ee0*/  IMAD.MOV.U32 R8, RZ, RZ, 0xc3 ;  /* 0x000000c3ff087424 */ /* 0x001fc600078e00ff */
[----:B------:R0:W-:Y:S01]  /*1ef0*/  STG.E.U16 desc[UR4][R2.64+0x182], R10 ;  /* 0x0001820a02007986 */ /* 0x0001e2000c101504 */
[----:B--2---:R-:W-:Y:S01]  /*1f00*/  PRMT R4, R11, 0x7610, R4 ;  /* 0x000076100b047816 */ /* 0x004fe20000000004 */
[----:B------:R-:W-:Y:S02]  /*1f10*/  IMAD.MOV.U32 R11, RZ, RZ, 0xca ;  /* 0x000000caff0b7424 */ /* 0x000fe400078e00ff */
[----:B------:R2:W-:Y:S01]  /*1f20*/  STG.E.U16 desc[UR4][R2.64+0x184], R7 ;  /* 0x0001840702007986 */ /* 0x0005e2000c101504 */
[----:B-1----:R-:W-:Y:S01]  /*1f30*/  PRMT R5, R12, 0x7610, R5 ;  /* 0x000076100c057816 */ /* 0x002fe20000000005 */
[----:B------:R-:W-:Y:S02]  /*1f40*/  IMAD.MOV.U32 R12, RZ, RZ, 0xd0 ;  /* 0x000000d0ff0c7424 */ /* 0x000fe400078e00ff */
[----:B---3--:R-:W-:Y:S01]  /*1f50*/  IMAD.MOV.U32 R6, RZ, RZ, 0xc7 ;  /* 0x000000c7ff067424 */ /* 0x008fe200078e00ff */
[----:B------:R1:W-:Y:S01]  /*1f60*/  STG.E.U16 desc[UR4][R2.64+0x188], R9 ;  /* 0x0001880902007986 */ /* 0x0003e2000c101504 */
[----:B0-----:R-:W-:-:S03]  /*1f70*/  HFMA2 R10, -RZ, RZ, 0, 1.1980533599853515625e-05 ;  /* 0x000000c9ff0a7431 */ /* 0x001fc600000001ff */
[----:B------:R0:W-:Y:S01]  /*1f80*/  STG.E.U16 desc[UR4][R2.64+0x186], R8 ;  /* 0x0001860802007986 */ /* 0x0001e2000c101504 */
[----:B--2---:R-:W-:-:S03]  /*1f90*/  IMAD.MOV.U32 R7, RZ, RZ, 0xc8 ;  /* 0x000000c8ff077424 */ /* 0x004fc600078e00ff */
[----:B------:R2:W-:Y:S01]  /*1fa0*/  STG.E.U16 desc[UR4][R2.64+0x18a], R4 ;  /* 0x00018a0402007986 */ /* 0x0005e2000c101504 */
[----:B-1----:R-:W-:-:S03]  /*1fb0*/  IMAD.MOV.U32 R9, RZ, RZ, 0xcb ;  /* 0x000000cbff097424 */ /* 0x002fc600078e00ff */
[----:B------:R1:W-:Y:S01]  /*1fc0*/  STG.E.U16 desc[UR4][R2.64+0x18c], R5 ;  /* 0x00018c0502007986 */ /* 0x0003e2000c101504 */
[----:B0-----:R-:W-:-:S03]  /*1fd0*/  PRMT R8, R11, 0x7610, R8 ;  /* 0x000076100b087816 */ /* 0x001fc60000000008 */
[----:B------:R0:W-:Y:S01]  /*1fe0*/  STG.E.U16 desc[UR4][R2.64+0x18e], R6 ;  /* 0x00018e0602007986 */ /* 0x0001e2000c101504 */
[----:B------:R-:W-:Y:S01]  /*1ff0*/  IMAD.MOV.U32 R11, RZ, RZ, 0xcc ;  /* 0x000000ccff0b7424 */ /* 0x000fe200078e00ff */
[----:B--2---:R-:W-:Y:S02]  /*2000*/  PRMT R4, R9, 0x7610, R4 ;  /* 0x0000761009047816 */ /* 0x004fe40000000004 */
[----:B------:R-:W-:Y:S01]  /*2010*/  STG.E.U16 desc[UR4][R2.64], RZ ;  /* 0x000000ff02007986 */ /* 0x000fe2000c101504 */
[----:B------:R-:W-:-:S03]  /*2020*/  MOV R9, 0xce ;  /* 0x000000ce00097802 */ /* 0x000fc60000000f00 */
[----:B------:R2:W-:Y:S01]  /*2030*/  STG.E.U16 desc[UR4][R2.64+0x190], R7 ;  /* 0x0001900702007986 */ /* 0x0005e2000c101504 */
[----:B-1----:R-:W-:Y:S01]  /*2040*/  PRMT R5, R11, 0x7610, R5 ;  /* 0x000076100b057816 */ /* 0x002fe20000000005 */
[----:B------:R-:W-:Y:S02]  /*2050*/  IMAD.MOV.U32 R11, RZ, RZ, 0xcf ;  /* 0x000000cfff0b7424 */ /* 0x000fe400078e00ff */
[----:B------:R1:W-:Y:S01]  /*2060*/  STG.E.U16 desc[UR4][R2.64+0x192], R10 ;  /* 0x0001920a02007986 */ /* 0x0003e2000c101504 */
[----:B0-----:R-:W-:-:S03]  /*2070*/  IMAD.MOV.U32 R6, RZ, RZ, 0xcd ;  /* 0x000000cdff067424 */ /* 0x001fc600078e00ff */
[----:B------:R0:W-:Y:S04]  /*2080*/  STG.E.U16 desc[UR4][R2.64+0x196], R4 ;  /* 0x0001960402007986 */ /* 0x0001e8000c101504 */
[----:B------:R3:W-:Y:S01]  /*2090*/  STG.E.U16 desc[UR4][R2.64+0x194], R8 ;  /* 0x0001940802007986 */ /* 0x0007e2000c101504 */
[----:B--2---:R-:W-:Y:S02]  /*20a0*/  PRMT R7, R9, 0x7610, R7 ;  /* 0x0000761009077816 */ /* 0x004fe40000000007 */
[----:B------:R-:W-:Y:S01]  /*20b0*/  PRMT R9, R11, 0x7610, R9 ;  /* 0x000076100b097816 */ /* 0x000fe20000000009 */
[----:B-1----:R-:W-:Y:S01]  /*20c0*/  IMAD.MOV.U32 R10, RZ, RZ, 0xd1 ;  /* 0x000000d1ff0a7424 */ /* 0x002fe200078e00ff */
[----:B------:R1:W-:Y:S01]  /*20d0*/  STG.E.U16 desc[UR4][R2.64+0x19a], R6 ;  /* 0x00019a0602007986 */ /* 0x0003e2000c101504 */
[----:B------:R-:W-:-:S03]  /*20e0*/  IMAD.MOV.U32 R11, RZ, RZ, 0xd4 ;  /* 0x000000d4ff0b7424 */ /* 0x000fc600078e00ff */
[----:B0-----:R-:W-:Y:S01]  /*20f0*/  PRMT R4, R10, 0x7610, R4 ;  /* 0x000076100a047816 */ /* 0x001fe20000000004 */
[----:B------:R-:W-:Y:S01]  /*2100*/  HFMA2 R10, -RZ, RZ, 0, 1.2576580047607421875e-05 ;  /* 0x000000d3ff0a7431 */ /* 0x000fe200000001ff */
[----:B------:R0:W-:Y:S01]  /*2110*/  STG.E.U16 desc[UR4][R2.64+0x198], R5 ;  /* 0x0001980502007986 */ /* 0x0001e2000c101504 */
[----:B---3--:R-:W-:Y:S01]  /*2120*/  PRMT R8, R12, 0x7610, R8 ;  /* 0x000076100c087816 */ /* 0x008fe20000000008 */
[----:B------:R-:W-:Y:S02]  /*2130*/  IMAD.MOV.U32 R12, RZ, RZ, 0xd5 ;  /* 0x000000d5ff0c7424 */ /* 0x000fe400078e00ff */
[----:B------:R2:W-:Y:S04]  /*2140*/  STG.E.U16 desc[UR4][R2.64+0x19c], R7 ;  /* 0x00019c0702007986 */ /* 0x0005e8000c101504 */
[----:B------:R3:W-:Y:S01]  /*2150*/  STG.E.U16 desc[UR4][R2.64+0x1a0], R8 ;  /* 0x0001a00802007986 */ /* 0x0007e2000c101504 */
[----:B-1----:R-:W-:Y:S01]  /*2160*/  PRMT R6, R10, 0x7610, R6 ;  /* 0x000076100a067816 */ /* 0x002fe20000000006 */
[----:B------:R-:W-:-:S02]  /*2170*/  IMAD.MOV.U32 R10, RZ, RZ, 0xd6 ;  /* 0x000000d6ff0a7424 */ /* 0x000fc400078e00ff */
[----:B0-----:R-:W-:Y:S01]  /*2180*/  IMAD.MOV.U32 R5, RZ, RZ, 0xd2 ;  /* 0x000000d2ff057424 */ /* 0x001fe200078e00ff */
[----:B------:R0:W-:Y:S01]  /*2190*/  STG.E.U16 desc[UR4][R2.64+0x1a2], R4 ;  /* 0x0001a20402007986 */ /* 0x0001e2000c101504 */
[----:B--2---:R-:W-:Y:S01]  /*21a0*/  PRMT R7, R11, 0x7610, R7 ;  /* 0x000076100b077816 */ /* 0x004fe20000000007 */
[----:B------:R-:W-:Y:S02]  /*21b0*/  IMAD.MOV.U32 R11, RZ, RZ, 0xd9 ;  /* 0x000000d9ff0b7424 */ /* 0x000fe400078e00ff */
[----:B------:R1:W-:Y:S01]  /*21c0*/  STG.E.U16 desc[UR4][R2.64+0x1a4], R5 ;  /* 0x0001a40502007986 */ /* 0x0003e2000c101504 */
[----:B---3--:R-:W-:Y:S02]  /*21d0*/  PRMT R8, R10, 0x7610, R8 ;  /* 0x000076100a087816 */ /* 0x008fe40000000008 */
[----:B------:R-:W-:Y:S01]  /*21e0*/  MOV R10, 0xd8 ;  /* 0x000000d8000a7802 */ /* 0x000fe20000000f00 */
[----:B------:R2:W-:Y:S01]  /*21f0*/  STG.E.U16 desc[UR4][R2.64+0x1a8], R7 ;  /* 0x0001a80702007986 */ /* 0x0005e2000c101504 */
[----:B0-----:R-:W-:-:S03]  /*2200*/  IMAD.MOV.U32 R4, RZ, RZ, 0xd7 ;  /* 0x000000d7ff047424 */ /* 0x001fc600078e00ff */
[----:B------:R0:W-:Y:S01]  /*2210*/  STG.E.U16 desc[UR4][R2.64+0x1ac], R8 ;  /* 0x0001ac0802007986 */ /* 0x0001e2000c101504 */
[----:B-1----:R-:W-:-:S03]  /*2220*/  PRMT R5, R10, 0x7610, R5 ;  /* 0x000076100a057816 */ /* 0x002fc60000000005 */
[----:B------:R1:W-:Y:S01]  /*2230*/  STG.E.U16 desc[UR4][R2.64+0x19e], R9 ;  /* 0x00019e0902007986 */ /* 0x0003e2000c101504 */
[----:B------:R-:W-:Y:S01]  /*2240*/  PRMT R10, R11, 0x7610, R10 ;  /* 0x000076100b0a7816 */ /* 0x000fe2000000000a */
[----:B------:R-:W-:Y:S02]  /*2250*/  IMAD.MOV.U32 R11, RZ, RZ, 0xdb ;  /* 0x000000dbff0b7424 */ /* 0x000fe400078e00ff */
[----:B------:R3:W-:Y:S03]  /*2260*/  STG.E.U16 desc[UR4][R2.64+0x1ae], R4 ;  /* 0x0001ae0402007986 */ /* 0x0007e6000c101504 */
[----:B--2---:R-:W-:Y:S01]  /*2270*/  PRMT R7, R11, 0x7610, R7 ;  /* 0x000076100b077816 */ /* 0x004fe20000000007 */
[----:B0-----:R-:W-:Y:S01]  /*2280*/  IMAD.MOV.U32 R8, RZ, RZ, 0xdc ;  /* 0x000000dcff087424 */ /* 0x001fe200078e00ff */
[----:B------:R0:W-:Y:S01]  /*2290*/  STG.E.U16 desc[UR4][R2.64+0x1b2], R10 ;  /* 0x0001b20a02007986 */ /* 0x0001e2000c101504 */
[----:B------:R-:W-:Y:S01]  /*22a0*/  IMAD.MOV.U32 R11, RZ, RZ, 0xde ;  /* 0x000000deff0b7424 */ /* 0x000fe200078e00ff */
[----:B-1----:R-:W-:-:S02]  /*22b0*/  PRMT R9, R12, 0x7610, R9 ;  /* 0x000076100c097816 */ /* 0x002fc40000000009 */
[----:B------:R1:W-:Y:S01]  /*22c0*/  STG.E.U16 desc[UR4][R2.64+0x1b8], R8 ;  /* 0x0001b80802007986 */ /* 0x0003e2000c101504 */
[----:B------:R-:W-:Y:S01]  /*22d0*/  IMAD.MOV.U32 R12, RZ, RZ, 0xda ;  /* 0x000000daff0c7424 */ /* 0x000fe200078e00ff */
[----:B---3--:R-:W-:Y:S02]  /*22e0*/  PRMT R4, R11, 0x7610, R4 ;  /* 0x000076100b047816 */ /* 0x008fe40000000004 */
[----:B------:R2:W-:Y:S01]  /*22f0*/  STG.E.U16 desc[UR4][R2.64+0x1a6], R6 ;  /* 0x0001a60602007986 */ /* 0x0005e2000c101504 */
[----:B------:R-:W-:Y:S01]  /*2300*/  IMAD.MOV.U32 R11, RZ, RZ, 0xe0 ;  /* 0x000000e0ff0b7424 */ /* 0x000fe200078e00ff */
[----:B0-----:R-:W-:Y:S02]  /*2310*/  MOV R10, 0xe2 ;  /* 0x000000e2000a7802 */ /* 0x001fe40000000f00 */
[----:B------:R0:W-:Y:S02]  /*2320*/  STG.E.U16 desc[UR4][R2.64+0x1bc], R4 ;  /* 0x0001bc0402007986 */ /* 0x0001e4000c101504 */
[----:B-1----:R-:W-:Y:S01]  /*2330*/  PRMT R8, R10, 0x7610, R8 ;  /* 0x000076100a087816 */ /* 0x002fe20000000008 */
[----:B------:R-:W-:Y:S01]  /*2340*/  IMAD.MOV.U32 R10, RZ, RZ, 0xe4 ;  /* 0x000000e4ff0a7424 */ /* 0x000fe200078e00ff */
[----:B------:R1:W-:Y:S01]  /*2350*/  STG.E.U16 desc[UR4][R2.64+0x1aa], R9 ;  /* 0x0001aa0902007986 */ /* 0x0003e2000c101504 */
[----:B--2---:R-:W-:Y:S01]  /*2360*/  PRMT R6, R12, 0x7610, R6 ;  /* 0x000076100c067816 */ /* 0x004fe20000000006 */
[----:B------:R-:W-:-:S02]  /*2370*/  IMAD.MOV.U32 R12, RZ, RZ, 0xdf ;  /* 0x000000dfff0c7424 */ /* 0x000fc400078e00ff */
[----:B------:R2:W-:Y:S01]  /*2380*/  STG.E.U16 desc[UR4][R2.64+0x1b6], R7 ;  /* 0x0001b60702007986 */ /* 0x0005e2000c101504 */
[----:B0-----:R-:W-:Y:S01]  /*2390*/  PRMT R4, R10, 0x7610, R4 ;  /* 0x000076100a047816 */ /* 0x001fe20000000004 */
[----:B------:R-:W-:Y:S02]  /*23a0*/  HFMA2 R10, -RZ, RZ, 0, 1.3768672943115234375e-05 ;  /* 0x000000e7ff0a7431 */ /* 0x000fe400000001ff */
[----:B------:R0:W-:Y:S01]  /*23b0*/  STG.E.U16 desc[UR4][R2.64+0x1b4], R6 ;  /* 0x0001b40602007986 */ /* 0x0001e2000c101504 */
[----:B-1----:R-:W-:-:S03]  /*23c0*/  HFMA2 R9, -RZ, RZ, 0, 1.3172626495361328125e-05 ;  /* 0x000000ddff097431 */ /* 0x002fc600000001ff */
[----:B------:R1:W-:Y:S01]  /*23d0*/  STG.E.U16 desc[UR4][R2.64+0x1b0], R5 ;  /* 0x0001b00502007986 */ /* 0x0003e2000c101504 */
[----:B--2---:R-:W-:-:S03]  /*23e0*/  IMAD.MOV.U32 R7, RZ, RZ, 0xe1 ;  /* 0x000000e1ff077424 */ /* 0x004fc600078e00ff */
[----:B------:R-:W-:Y:S01]  /*23f0*/  STG.E.U16 desc[UR4][R2.64+0x1c4], R8 ;  /* 0x0001c40802007986 */ /* 0x000fe2000c101504 */
[----:B0-----:R-:W-:Y:S01]  /*2400*/  PRMT R6, R11, 0x7610, R6 ;  /* 0x000076100b067816 */ /* 0x001fe20000000006 */
[----:B------:R-:W-:Y:S02]  /*2410*/  IMAD.MOV.U32 R11, RZ, RZ, 0xe3 ;  /* 0x000000e3ff0b7424 */ /* 0x000fe400078e00ff */
[----:B------:R0:W-:Y:S01]  /*2420*/  STG.E.U16 desc[UR4][R2.64+0x1ba], R9 ;  /* 0x0001ba0902007986 */ /* 0x0001e2000c101504 */
[----:B-1----:R-:W-:Y:S01]  /*2430*/  PRMT R5, R12, 0x7610, R5 ;  /* 0x000076100c057816 */ /* 0x002fe20000000005 */
[----:B------:R-:W-:Y:S02]  /*2440*/  IMAD.MOV.U32 R12, RZ, RZ, 0xe5 ;  /* 0x000000e5ff0c7424 */ /* 0x000fe400078e00ff */
[----:B------:R1:W-:Y:S04]  /*2450*/  STG.E.U16 desc[UR4][R2.64+0x1c2], R7 ;  /* 0x0001c20702007986 */ /* 0x0003e8000c101504 */
[----:B------:R2:W-:Y:S01]  /*2460*/  STG.E.U16 desc[UR4][R2.64+0x1c0], R6 ;  /* 0x0001c00602007986 */ /* 0x0005e2000c101504 */
[----:B0-----:R-:W-:Y:S01]  /*2470*/  PRMT R9, R11, 0x7610, R9 ;  /* 0x000076100b097816 */ /* 0x001fe20000000009 */
[----:B------:R-:W-:-:S02]  /*2480*/  IMAD.MOV.U32 R11, RZ, RZ, 0xe8 ;  /* 0x000000e8ff0b7424 */ /* 0x000fc400078e00ff */
[----:B------:R0:W-:Y:S01]  /*2490*/  STG.E.U16 desc[UR4][R2.64+0x1c8], R4 ;  /* 0x0001c80402007986 */ /* 0x0001e2000c101504 */
[----:B-1----:R-:W-:Y:S01]  /*24a0*/  PRMT R7, R10, 0x7610, R7 ;  /* 0x000076100a077816 */ /* 0x002fe20000000007 */
[----:B------:R-:W-:Y:S01]  /*24b0*/  IMAD.MOV.U32 R10, RZ, RZ, 0xea ;  /* 0x000000eaff0a7424 */ /* 0x000fe200078e00ff */
[----:B------:R-:W-:Y:S01]  /*24c0*/  PRMT R8, R11, 0x7610, R8 ;  /* 0x000076100b087816 */ /* 0x000fe20000000008 */
[----:B------:R-:W-:Y:S01]  /*24d0*/  IMAD.MOV.U32 R11, RZ, RZ, 0xed ;  /* 0x000000edff0b7424 */ /* 0x000fe200078e00ff */
[----:B------:R1:W-:Y:S01]  /*24e0*/  STG.E.U16 desc[UR4][R2.64+0x1be], R5 ;  /* 0x0001be0502007986 */ /* 0x0003e2000c101504 */
[----:B--2---:R-:W-:-:S03]  /*24f0*/  IMAD.MOV.U32 R6, RZ, RZ, 0xe6 ;  /* 0x000000e6ff067424 */ /* 0x004fc600078e00ff */
[----:B------:R2:W-:Y:S01]  /*2500*/  STG.E.U16 desc[UR4][R2.64+0x1d0], R8 ;  /* 0x0001d00802007986 */ /* 0x0005e2000c101504 */
[----:B0-----:R-:W-:Y:S02]  /*2510*/  PRMT R4, R10, 0x7610, R4 ;  /* 0x000076100a047816 */ /* 0x001fe40000000004 */
[----:B------:R-:W-:Y:S01]  /*2520*/  MOV R10, 0xec ;  /* 0x000000ec000a7802 */ /* 0x000fe20000000f00 */
[----:B------:R0:W-:Y:S01]  /*2530*/  STG.E.U16 desc[UR4][R2.64+0x1cc], R6 ;  /* 0x0001cc0602007986 */ /* 0x0001e2000c101504 */
[----:B-1----:R-:W-:-:S03]  /*2540*/  PRMT R5, R12, 0x7610, R5 ;  /* 0x000076100c057816 */ /* 0x002fc60000000005 */
[----:B------:R-:W-:Y:S01]  /*2550*/  STG.E.U16 desc[UR4][R2.64+0x1d4], R4 ;  /* 0x0001d40402007986 */ /* 0x000fe2000c101504 */
[----:B------:R-:W-:Y:S02]  /*2560*/  IMAD.MOV.U32 R12, RZ, RZ, 0xe9 ;  /* 0x000000e9ff0c7424 */ /* 0x000fe400078e00ff */
[----:B--2---:R-:W-:Y:S01]  /*2570*/  IMAD.MOV.U32 R8, RZ, RZ, 0xf0 ;  /* 0x000000f0ff087424 */ /* 0x004fe200078e00ff */
[----:B------:R1:W-:Y:S01]  /*2580*/  STG.E.U16 desc[UR4][R2.64+0x1ca], R5 ;  /* 0x0001ca0502007986 */ /* 0x0003e2000c101504 */
[----:B0-----:R-:W-:-:S03]  /*2590*/  PRMT R6, R10, 0x7610, R6 ;  /* 0x000076100a067816 */ /* 0x001fc60000000006 */
[----:B------:R0:W-:Y:S01]  /*25a0*/  STG.E.U16 desc[UR4][R2.64+0x1c6], R9 ;  /* 0x0001c60902007986 */ /* 0x0001e2000c101504 */
[----:B------:R-:W-:Y:S01]  /*25b0*/  PRMT R10, R11, 0x7610, R10 ;  /* 0x000076100b0a7816 */ /* 0x000fe2000000000a */
[----:B------:R-:W-:Y:S02]  /*25c0*/  IMAD.MOV.U32 R11, RZ, RZ, 0xef ;  /* 0x000000efff0b7424 */ /* 0x000fe400078e00ff */
[----:B------:R-:W-:Y:S01]  /*25d0*/  STG.E.U16 desc[UR4][R2.64+0x1e0], R8 ;  /* 0x0001e00802007986 */ /* 0x000fe2000c101504 */
[----:B-1----:R-:W-:Y:S02]  /*25e0*/  IMAD.MOV.U32 R5, RZ, RZ, 0xeb ;  /* 0x000000ebff057424 */ /* 0x002fe400078e00ff */
[----:B------:R-:W-:Y:S01]  /*25f0*/  PRMT R4, R11, 0x7610, R4 ;  /* 0x000076100b047816 */ /* 0x000fe20000000004 */
[----:B------:R1:W-:Y:S01]  /*2600*/  STG.E.U16 desc[UR4][R2.64+0x1da], R10 ;  /* 0x0001da0a02007986 */ /* 0x0003e2000c101504 */
[----:B------:R-:W-:Y:S01]  /*2610*/  IMAD.MOV.U32 R11, RZ, RZ, 0xf2 ;  /* 0x000000f2ff0b7424 */ /* 0x000fe200078e00ff */
[----:B0-----:R-:W-:-:S02]  /*2620*/  PRMT R9, R12, 0x7610, R9 ;  /* 0x000076100c097816 */ /* 0x001fc40000000009 */
[----:B------:R0:W-:Y:S01]  /*2630*/  STG.E.U16 desc[UR4][R2.64+0x1d6], R5 ;  /* 0x0001d60502007986 */ /* 0x0001e2000c101504 */
[----:B------:R-:W-:-:S03]  /*2640*/  IMAD.MOV.U32 R12, RZ, RZ, 0xee ;  /* 0x000000eeff0c7424 */ /* 0x000fc600078e00ff */
[----:B------:R2:W-:Y:S01]  /*2650*/  STG.E.U16 desc[UR4][R2.64+0x1ce], R7 ;  /* 0x0001ce0702007986 */ /* 0x0005e2000c101504 */
[----:B-1----:R-:W-:-:S03]  /*2660*/  MOV R10, 0xf6 ;  /* 0x000000f6000a7802 */ /* 0x002fc60000000f00 */
[----:B------:R1:W-:Y:S01]  /*2670*/  STG.E.U16 desc[UR4][R2.64+0x1d2], R9 ;  /* 0x0001d20902007986 */ /* 0x0003e2000c101504 */
[----:B0-----:R-:W-:Y:S01]  /*2680*/  PRMT R5, R11, 0x7610, R5 ;  /* 0x000076100b057816 */ /* 0x001fe20000000005 */
[----:B------:R-:W-:Y:S01]  /*2690*/  IMAD.MOV.U32 R11, RZ, RZ, 0xf4 ;  /* 0x000000f4ff0b7424 */ /* 0x000fe200078e00ff */
[----:B------:R-:W-:Y:S01]  /*26a0*/  PRMT R8, R10, 0x7610, R8 ;  /* 0x000076100a087816 */ /* 0x000fe20000000008 */
[----:B------:R-:W-:Y:S01]  /*26b0*/  IMAD.MOV.U32 R10, RZ, RZ, 0xf8 ;  /* 0x000000f8ff0a7424 */ /* 0x000fe200078e00ff */
[----:B--2---:R-:W-:Y:S01]  /*26c0*/  PRMT R7, R12, 0x7610, R7 ;  /* 0x000076100c077816 */ /* 0x004fe20000000007 */
[----:B------:R0:W-:Y:S01]  /*26d0*/  STG.E.U16 desc[UR4][R2.64+0x1e4], R5 ;  /* 0x0001e40502007986 */ /* 0x0001e2000c101504 */
[----:B------:R-:W-:Y:S02]  /*26e0*/  IMAD.MOV.U32 R12, RZ, RZ, 0xf3 ;  /* 0x000000f3ff0c7424 */ /* 0x000fe400078e00ff */
[----:B-1----:R-:W-:Y:S01]  /*26f0*/  HFMA2 R9, -RZ, RZ, 0, 1.4364719390869140625e-05 ;  /* 0x000000f1ff097431 */ /* 0x002fe200000001ff */
[----:B------:R1:W-:Y:S04]  /*2700*/  STG.E.U16 desc[UR4][R2.64+0x1dc], R7 ;  /* 0x0001dc0702007986 */ /* 0x0003e8000c101504 */
[----:B------:R2:W-:Y:S01]  /*2710*/  STG.E.U16 desc[UR4][R2.64+0x1de], R4 ;  /* 0x0001de0402007986 */ /* 0x0005e2000c101504 */
[----:B0-----:R-:W-:Y:S01]  /*2720*/  PRMT R5, R10, 0x7610, R5 ;  /* 0x000076100a057816 */ /* 0x001fe20000000005 */
[----:B------:R-:W-:-:S02]  /*2730*/  HFMA2 R10, -RZ, RZ, 0, 1.4960765838623046875e-05 ;  /* 0x000000fbff0a7431 */ /* 0x000fc400000001ff */
[----:B------:R0:W-:Y:S01]  /*2740*/  STG.E.U16 desc[UR4][R2.64+0x1e2], R9 ;  /* 0x0001e20902007986 */ /* 0x0001e2000c101504 */
[----:B-1----:R-:W-:Y:S01]  /*2750*/  PRMT R7, R11, 0x7610, R7 ;  /* 0x000076100b077816 */ /* 0x002fe20000000007 */
[----:B------:R-:W-:Y:S02]  /*2760*/  IMAD.MOV.U32 R11, RZ, RZ, 0xf7 ;  /* 0x000000f7ff0b7424 */ /* 0x000fe400078e00ff */
[----:B------:R1:W-:Y:S01]  /*2770*/  STG.E.U16 desc[UR4][R2.64+0x1d8], R6 ;  /* 0x0001d80602007986 */ /* 0x0003e2000c101504 */
[----:B--2---:R-:W-:-:S03]  /*2780*/  IMAD.MOV.U32 R4, RZ, RZ, 0xf5 ;  /* 0x000000f5ff047424 */ /* 0x004fc600078e00ff */
[----:B------:R2:W-:Y:S01]  /*2790*/  STG.E.U16 desc[UR4][R2.64+0x1e8], R7 ;  /* 0x0001e80702007986 */ /* 0x0005e2000c101504 */
[----:B0-----:R-:W-:-:S03]  /*27a0*/  PRMT R9, R11, 0x7610, R9 ;  /* 0x000076100b097816 */ /* 0x001fc60000000009 */
[----:B------:R0:W-:Y:S01]  /*27b0*/  STG.E.U16 desc[UR4][R2.64+0x1ea], R4 ;  /* 0x0001ea0402007986 */ /* 0x0001e2000c101504 */
[----:B------:R-:W-:-:S03]  /*27c0*/  IMAD.MOV.U32 R11, RZ, RZ, 0xfc ;  /* 0x000000fcff0b7424 */ /* 0x000fc600078e00ff */
[----:B------:R3:W-:Y:S01]  /*27d0*/  STG.E.U16 desc[UR4][R2.64+0x1ec], R8 ;  /* 0x0001ec0802007986 */ /* 0x0007e2000c101504 */
[----:B-1----:R-:W-:Y:S01]  /*27e0*/  PRMT R6, R12, 0x7610, R6 ;  /* 0x000076100c067816 */ /* 0x002fe20000000006 */
[----:B------:R-:W-:Y:S02]  /*27f0*/  IMAD.MOV.U32 R12, RZ, RZ, 0xf9 ;  /* 0x000000f9ff0c7424 */ /* 0x000fe400078e00ff */
[----:B--2---:R-:W-:Y:S01]  /*2800*/  IMAD.MOV.U32 R7, RZ, RZ, 0xfa ;  /* 0x000000faff077424 */ /* 0x004fe200078e00ff */
[----:B------:R1:W-:Y:S01]  /*2810*/  STG.E.U16 desc[UR4][R2.64+0x1f0], R5 ;  /* 0x0001f00502007986 */ /* 0x0003e2000c101504 */
[----:B0-----:R-:W-:Y:S01]  /*2820*/  PRMT R4, R10, 0x7610, R4 ;  /* 0x000076100a047816 */ /* 0x001fe20000000004 */
[----:B------:R-:W-:Y:S02]  /*2830*/  IMAD.MOV.U32 R10, RZ, RZ, 0xfe ;  /* 0x000000feff0a7424 */ /* 0x000fe400078e00ff */
[----:B------:R0:W-:Y:S01]  /*2840*/  STG.E.U16 desc[UR4][R2.64+0x1f4], R7 ;  /* 0x0001f40702007986 */ /* 0x0001e2000c101504 */
[----:B---3--:R-:W-:Y:S01]  /*2850*/  PRMT R8, R11, 0x7610, R8 ;  /* 0x000076100b087816 */ /* 0x008fe20000000008 */
[----:B------:R-:W-:-:S02]  /*2860*/  IMAD.MOV.U32 R11, RZ, RZ, 0x101 ;  /* 0x00000101ff0b7424 */ /* 0x000fc400078e00ff */
[----:B------:R2:W-:Y:S01]  /*2870*/  STG.E.U16 desc[UR4][R2.64+0x1e6], R6 ;  /* 0x0001e60602007986 */ /* 0x0005e2000c101504 */
[----:B-1----:R-:W-:-:S03]  /*2880*/  PRMT R5, R10, 0x7610, R5 ;  /* 0x000076100a057816 */ /* 0x002fc60000000005 */
[----:B------:R1:W-:Y:S01]  /*2890*/  STG.E.U16 desc[UR4][R2.64+0x1f8], R8 ;  /* 0x0001f80802007986 */ /* 0x0003e2000c101504 */
[----:B------:R-:W-:-:S03]  /*28a0*/  MOV R10, 0x100 ;  /* 0x00000100000a7802 */ /* 0x000fc60000000f00 */
[----:B------:R3:W-:Y:S01]  /*28b0*/  STG.E.U16 desc[UR4][R2.64+0x1fc], R5 ;  /* 0x0001fc0502007986 */ /* 0x0007e2000c101504 */
[----:B0-----:R-:W-:Y:S02]  /*28c0*/  PRMT R7, R10, 0x7610, R7 ;  /* 0x000076100a077816 */ /* 0x001fe40000000007 */
[----:B------:R-:W-:Y:S01]  /*28d0*/  PRMT R10, R11, 0x7610, R10 ;  /* 0x000076100b0a7816 */ /* 0x000fe2000000000a */
[----:B------:R-:W-:Y:S01]  /*28e0*/  IMAD.MOV.U32 R11, RZ, RZ, 0x103 ;  /* 0x00000103ff0b7424 */ /* 0x000fe200078e00ff */
[----:B--2---:R-:W-:Y:S01]  /*28f0*/  PRMT R6, R12, 0x7610, R6 ;  /* 0x000076100c067816 */ /* 0x004fe20000000006 */
[----:B------:R-:W-:Y:S01]  /*2900*/  IMAD.MOV.U32 R12, RZ, RZ, 0xfd ;  /* 0x000000fdff0c7424 */ /* 0x000fe200078e00ff */
[----:B------:R0:W-:Y:S01]  /*2910*/  STG.E.U16 desc[UR4][R2.64+0x1ee], R9 ;  /* 0x0001ee0902007986 */ /* 0x0001e2000c101504 */
[----:B-1----:R-:W-:-:S03]  /*2920*/  IMAD.MOV.U32 R8, RZ, RZ, 0x104 ;  /* 0x00000104ff087424 */ /* 0x002fc600078e00ff */
[----:B------:R1:W-:Y:S01]  /*2930*/  STG.E.U16 desc[UR4][R2.64+0x1f2], R6 ;  /* 0x0001f20602007986 */ /* 0x0003e2000c101504 */
[----:B---3--:R-:W-:Y:S01]  /*2940*/  PRMT R5, R11, 0x7610, R5 ;  /* 0x000076100b057816 */ /* 0x008fe20000000005 */
[----:B------:R-:W-:Y:S02]  /*2950*/  IMAD.MOV.U32 R11, RZ, RZ, 0x106 ;  /* 0x00000106ff0b7424 */ /* 0x000fe400078e00ff */
[----:B------:R2:W-:Y:S04]  /*2960*/  STG.E.U16 desc[UR4][R2.64+0x202], R10 ;  /* 0x0002020a02007986 */ /* 0x0005e8000c101504 */
[----:B------:R3:W-:Y:S01]  /*2970*/  STG.E.U16 desc[UR4][R2.64+0x208], R8 ;  /* 0x0002080802007986 */ /* 0x0007e2000c101504 */
[----:B0-----:R-:W-:Y:S01]  /*2980*/  PRMT R9, R12, 0x7610, R9 ;  /* 0x000076100c097816 */ /* 0x001fe20000000009 */
[----:B------:R-:W-:-:S02]  /*2990*/  IMAD.MOV.U32 R12, RZ, RZ, 0x102 ;  /* 0x00000102ff0c7424 */ /* 0x000fc400078e00ff */
[----:B-1----:R-:W-:Y:S01]  /*29a0*/  IMAD.MOV.U32 R6, RZ, RZ, 0xff ;  /* 0x000000ffff067424 */ /* 0x002fe200078e00ff */
[----:B------:R0:W-:Y:S01]  /*29b0*/  STG.E.U16 desc[UR4][R2.64+0x206], R5 ;  /* 0x0002060502007986 */ /* 0x0001e2000c101504 */
[----:B--2---:R-:W-:-:S03]  /*29c0*/  MOV R10, 0x10a ;  /* 0x0000010a000a7802 */ /* 0x004fc60000000f00 */
[----:B------:R1:W-:Y:S01]  /*29d0*/  STG.E.U16 desc[UR4][R2.64+0x1fe], R6 ;  /* 0x0001fe0602007986 */ /* 0x0003e2000c101504 */
[----:B---3--:R-:W-:Y:S01]  /*29e0*/  PRMT R8, R10, 0x7610, R8 ;  /* 0x000076100a087816 */ /* 0x008fe20000000008 */
[----:B------:R-:W-:Y:S02]  /*29f0*/  IMAD.MOV.U32 R10, RZ, RZ, 0x10c ;  /* 0x0000010cff0a7424 */ /* 0x000fe400078e00ff */
[----:B------:R2:W-:Y:S01]  /*2a00*/  STG.E.U16 desc[UR4][R2.64+0x1fa], R9 ;  /* 0x0001fa0902007986 */ /* 0x0005e2000c101504 */
[----:B0-----:R-:W-:-:S03]  /*2a10*/  IMAD.MOV.U32 R5, RZ, RZ, 0x109 ;  /* 0x00000109ff057424 */ /* 0x001fc600078e00ff */
[----:B------:R0:W-:Y:S01]  /*2a20*/  STG.E.U16 desc[UR4][R2.64+0x200], R7 ;  /* 0x0002000702007986 */ /* 0x0001e2000c101504 */
[----:B-1----:R-:W-:Y:S01]  /*2a30*/  PRMT R6, R11, 0x7610, R6 ;  /* 0x000076100b067816 */ /* 0x002fe20000000006 */
[----:B------:R-:W-:Y:S02]  /*2a40*/  IMAD.MOV.U32 R11, RZ, RZ, 0x10b ;  /* 0x0000010bff0b7424 */ /* 0x000fe400078e00ff */
[----:B------:R1:W-:Y:S01]  /*2a50*/  STG.E.U16 desc[UR4][R2.64+0x1f6], R4 ;  /* 0x0001f60402007986 */ /* 0x0003e2000c101504 */
[----:B--2---:R-:W-:-:S03]  /*2a60*/  HFMA2 R9, -RZ, RZ, 0, 1.5556812286376953125e-05 ;  /* 0x00000105ff097431 */ /* 0x004fc600000001ff */
[----:B------:R2:W-:Y:S01]  /*2a70*/  STG.E.U16 desc[UR4][R2.64+0x20c], R6 ;  /* 0x00020c0602007986 */ /* 0x0005e2000c101504 */
[----:B0-----:R-:W-:-:S03]  /*2a80*/  IMAD.MOV.U32 R7, RZ, RZ, 0x108 ;  /* 0x00000108ff077424 */ /* 0x001fc600078e00ff */
[----:B------:R-:W-:Y:S04]  /*2a90*/  STG.E.U16 desc[UR4][R2.64+0x212], R5 ;  /* 0x0002120502007986 */ /* 0x000fe8000c101504 */
[----:B------:R0:W-:Y:S01]  /*2aa0*/  STG.E.U16 desc[UR4][R2.64+0x20a], R9 ;  /* 0x00020a0902007986 */ /* 0x0001e2000c101504 */
[----:B-1----:R-:W-:Y:S01]  /*2ab0*/  PRMT R4, R12, 0x7610, R4 ;  /* 0x000076100c047816 */ /* 0x002fe20000000004 */
[----:B------:R-:W-:Y:S01]  /*2ac0*/  IMAD.MOV.U32 R12, RZ, RZ, 0x107 ;  /* 0x00000107ff0c7424 */ /* 0x000fe200078e00ff */
[----:B--2---:R-:W-:Y:S01]  /*2ad0*/  PRMT R6, R10, 0x7610, R6 ;  /* 0x000076100a067816 */ /* 0x004fe20000000006 */
[----:B------:R-:W-:Y:S01]  /*2ae0*/  HFMA2 R10, -RZ, RZ, 0, 1.6152858734130859375e-05 ;  /* 0x0000010fff0a7431 */ /* 0x000fe200000001ff */
[----:B------:R1:W-:Y:S04]  /*2af0*/  STG.E.U16 desc[UR4][R2.64+0x210], R7 ;  /* 0x0002100702007986 */ /* 0x0003e8000c101504 */
[----:B------:R2:W-:Y:S01]  /*2b00*/  STG.E.U16 desc[UR4][R2.64+0x204], R4 ;  /* 0x0002040402007986 */ /* 0x0005e2000c101504 */
[----:B0-----:R-:W-:Y:S01]  /*2b10*/  PRMT R9, R11, 0x7610, R9 ;  /* 0x000076100b097816 */ /* 0x001fe20000000009 */
[----:B------:R-:W-:-:S02]  /*2b20*/  IMAD.MOV.U32 R11, RZ, RZ, 0x110 ;  /* 0x00000110ff0b7424 */ /* 0x000fc400078e00ff */
[----:B------:R0:W-:Y:S01]  /*2b30*/  STG.E.U16 desc[UR4][R2.64+0x214], R8 ;  /* 0x0002140802007986 */ /* 0x0001e2000c101504 */
[----:B------:R-:W-:Y:S01]  /*2b40*/  PRMT R5, R10, 0x7610, R5 ;  /* 0x000076100a057816 */ /* 0x000fe20000000005 */
[----:B------:R-:W-:Y:S02]  /*2b50*/  IMAD.MOV.U32 R10, RZ, RZ, 0x112 ;  /* 0x00000112ff0a7424 */ /* 0x000fe400078e00ff */
[----:B-1----:R-:W-:Y:S01]  /*2b60*/  IMAD.MOV.U32 R7, RZ, RZ, 0x10e ;  /* 0x0000010eff077424 */ /* 0x002fe200078e00ff */
[----:B------:R1:W-:Y:S01]  /*2b70*/  STG.E.U16 desc[UR4][R2.64+0x218], R6 ;  /* 0x0002180602007986 */ /* 0x0003e2000c101504 */
[----:B--2---:R-:W-:Y:S01]  /*2b80*/  PRMT R4, R12, 0x7610, R4 ;  /* 0x000076100c047816 */ /* 0x004fe20000000004 */
[----:B------:R-:W-:Y:S02]  /*2b90*/  IMAD.MOV.U32 R12, RZ, RZ, 0x10d ;  /* 0x0000010dff0c7424 */ /* 0x000fe400078e00ff */
[----:B------:R2:W-:Y:S01]  /*2ba0*/  STG.E.U16 desc[UR4][R2.64+0x21c], R7 ;  /* 0x00021c0702007986 */ /* 0x0005e2000c101504 */
[----:B0-----:R-:W-:Y:S01]  /*2bb0*/  PRMT R8, R11, 0x7610, R8 ;  /* 0x000076100b087816 */ /* 0x001fe20000000008 */
[----:B------:R-:W-:-:S02]  /*2bc0*/  IMAD.MOV.U32 R11, RZ, RZ, 0x115 ;  /* 0x00000115ff0b7424 */ /* 0x000fc400078e00ff */
[----:B------:R0:W-:Y:S01]  /*2bd0*/  STG.E.U16 desc[UR4][R2.64+0x20e], R4 ;  /* 0x00020e0402007986 */ /* 0x0001e2000c101504 */
[----:B-1----:R-:W-:-:S03]  /*2be0*/  PRMT R6, R10, 0x7610, R6 ;  /* 0x000076100a067816 */ /* 0x002fc60000000006 */
[----:B------:R1:W-:Y:S01]  /*2bf0*/  STG.E.U16 desc[UR4][R2.64+0x220], R8 ;  /* 0x0002200802007986 */ /* 0x0003e2000c101504 */
[----:B------:R-:W-:-:S03]  /*2c00*/  MOV R10, 0x114 ;  /* 0x00000114000a7802 */ /* 0x000fc60000000f00 */
[----:B------:R3:W-:Y:S01]  /*2c10*/  STG.E.U16 desc[UR4][R2.64+0x224], R6 ;  /* 0x0002240602007986 */ /* 0x0007e2000c101504 */
[----:B--2---:R-:W-:Y:S02]  /*2c20*/  PRMT R7, R10, 0x7610, R7 ;  /* 0x000076100a077816 */ /* 0x004fe40000000007 */
[----:B------:R-:W-:Y:S01]  /*2c30*/  PRMT R10, R11, 0x7610, R10 ;  /* 0x000076100b0a7816 */ /* 0x000fe2000000000a */
[----:B------:R-:W-:Y:S01]  /*2c40*/  IMAD.MOV.U32 R11, RZ, RZ, 0x117 ;  /* 0x00000117ff0b7424 */ /* 0x000fe200078e00ff */
[----:B0-----:R-:W-:Y:S01]  /*2c50*/  PRMT R4, R12, 0x7610, R4 ;  /* 0x000076100c047816 */ /* 0x001fe20000000004 */
        /* <DEDUP_REMOVED lines=22> */
[----:B--2---:R-:W-:-:S03]  /*2dc0*/  HFMA2 R9, -RZ, RZ, 0, 1.6748905181884765625e-05 ;  /* 0x00000119ff097431 */ /* 0x004fc600000001ff */
[----:B------:R2:W-:Y:S01]  /*2dd0*/  STG.E.U16 desc[UR4][R2.64+0x234], R4 ;  /* 0x0002340402007986 */ /* 0x0005e2000c101504 */
[----:B0-----:R-:W-:-:S03]  /*2de0*/  IMAD.MOV.U32 R7, RZ, RZ, 0x11c ;  /* 0x0000011cff077424 */ /* 0x001fc600078e00ff */
[----:B------:R-:W-:Y:S04]  /*2df0*/  STG.E.U16 desc[UR4][R2.64+0x23a], R6 ;  /* 0x00023a0602007986 */ /* 0x000fe8000c101504 */
[----:B------:R0:W-:Y:S01]  /*2e00*/  STG.E.U16 desc[UR4][R2.64+0x232], R9 ;  /* 0x0002320902007986 */ /* 0x0001e2000c101504 */
[----:B-1----:R-:W-:Y:S01]  /*2e10*/  PRMT R5, R12, 0x7610, R5 ;  /* 0x000076100c057816 */ /* 0x002fe20000000005 */
[----:B------:R-:W-:Y:S01]  /*2e20*/  IMAD.MOV.U32 R12, RZ, RZ, 0x11b ;  /* 0x0000011bff0c7424 */ /* 0x000fe200078e00ff */
[----:B--2---:R-:W-:Y:S01]  /*2e30*/  PRMT R4, R10, 0x7610, R4 ;  /* 0x000076100a047816 */ /* 0x004fe20000000004 */
[----:B------:R-:W-:Y:S01]  /*2e40*/  HFMA2 R10, -RZ, RZ, 0, 1.7344951629638671875e-05 ;  /* 0x00000123ff0a7431 */ /* 0x000fe200000001ff */
        /* <DEDUP_REMOVED lines=45> */
[----:B--2---:R-:W-:-:S03]  /*3120*/  HFMA2 R9, -RZ, RZ, 0, 1.7940998077392578125e-05 ;  /* 0x0000012dff097431 */ /* 0x004fc600000001ff */
[----:B------:R2:W-:Y:S01]  /*3130*/  STG.E.U16 desc[UR4][R2.64+0x25c], R5 ;  /* 0x00025c0502007986 */ /* 0x0005e2000c101504 */
[----:B0-----:R-:W-:-:S03]  /*3140*/  IMAD.MOV.U32 R7, RZ, RZ, 0x130 ;  /* 0x00000130ff077424 */ /* 0x001fc600078e00ff */
[----:B------:R-:W-:Y:S04]  /*3150*/  STG.E.U16 desc[UR4][R2.64+0x262], R4 ;  /* 0x0002620402007986 */ /* 0x000fe8000c101504 */
[----:B------:R0:W-:Y:S01]  /*3160*/  STG.E.U16 desc[UR4][R2.64+0x25a], R9 ;  /* 0x00025a0902007986 */ /* 0x0001e2000c101504 */
[----:B-1----:R-:W-:Y:S01]  /*3170*/  PRMT R6, R12, 0x7610, R6 ;  /* 0x000076100c067816 */ /* 0x002fe20000000006 */
[----:B------:R-:W-:Y:S01]  /*3180*/  IMAD.MOV.U32 R12, RZ, RZ, 0x12f ;  /* 0x0000012fff0c7424 */ /* 0x000fe200078e00ff */
[----:B--2---:R-:W-:Y:S01]  /*3190*/  PRMT R5, R10, 0x7610, R5 ;  /* 0x000076100a057816 */ /* 0x004fe20000000005 */
[----:B------:R-:W-:Y:S01]  /*31a0*/  HFMA2 R10, -RZ, RZ, 0, 1.8537044525146484375e-05 ;  /* 0x00000137ff0a7431 */ /* 0x000fe200000001ff */
        /* <DEDUP_REMOVED lines=45> */
[----:B--2---:R-:W-:-:S03]  /*3480*/  HFMA2 R9, -RZ, RZ, 0, 1.9133090972900390625e-05 ;  /* 0x00000141ff097431 */ /* 0x004fc600000001ff */
[----:B------:R2:W-:Y:S01]  /*3490*/  STG.E.U16 desc[UR4][R2.64+0x284], R6 ;  /* 0x0002840602007986 */ /* 0x0005e2000c101504 */
[----:B0-----:R-:W-:-:S03]  /*34a0*/  IMAD.MOV.U32 R7, RZ, RZ, 0x144 ;  /* 0x00000144ff077424 */ /* 0x001fc600078e00ff */
[----:B------:R-:W-:Y:S04]  /*34b0*/  STG.E.U16 desc[UR4][R2.64+0x28a], R5 ;  /* 0x00028a0502007986 */ /* 0x000fe8000c101504 */
[----:B------:R0:W-:Y:S01]  /*34c0*/  STG.E.U16 desc[UR4][R2.64+0x282], R9 ;  /* 0x0002820902007986 */ /* 0x0001e2000c101504 */
[----:B-1----:R-:W-:Y:S01]  /*34d0*/  PRMT R4, R12, 0x7610, R4 ;  /* 0x000076100c047816 */ /* 0x002fe20000000004 */
[----:B------:R-:W-:Y:S01]  /*34e0*/  IMAD.MOV.U32 R12, RZ, RZ, 0x143 ;  /* 0x00000143ff0c7424 */ /* 0x000fe200078e00ff */
[----:B--2---:R-:W-:Y:S01]  /*34f0*/  PRMT R6, R10, 0x7610, R6 ;  /* 0x000076100a067816 */ /* 0x004fe20000000006 */
[----:B------:R-:W-:Y:S01]  /*3500*/  HFMA2 R10, -RZ, RZ, 0, 1.9729137420654296875e-05 ;  /* 0x0000014bff0a7431 */ /* 0x000fe200000001ff */
        /* <DEDUP_REMOVED lines=45> */
[----:B--2---:R-:W-:-:S03]  /*37e0*/  HFMA2 R9, -RZ, RZ, 0, 2.0325183868408203125e-05 ;  /* 0x00000155ff097431 */ /* 0x004fc600000001ff */
[----:B------:R2:W-:Y:S01]  /*37f0*/  STG.E.U16 desc[UR4][R2.64+0x2ac], R4 ;  /* 0x0002ac0402007986 */ /* 0x0005e2000c101504 */
[----:B0-----:R-:W-:-:S03]  /*3800*/  IMAD.MOV.U32 R7, RZ, RZ, 0x158 ;  /* 0x00000158ff077424 */ /* 0x001fc600078e00ff */
[----:B------:R-:W-:Y:S04]  /*3810*/  STG.E.U16 desc[UR4][R2.64+0x2b2], R6 ;  /* 0x0002b20602007986 */ /* 0x000fe8000c101504 */
[----:B------:R0:W-:Y:S01]  /*3820*/  STG.E.U16 desc[UR4][R2.64+0x2aa], R9 ;  /* 0x0002aa0902007986 */ /* 0x0001e2000c101504 */
[----:B-1----:R-:W-:Y:S01]  /*3830*/  PRMT R5, R12, 0x7610, R5 ;  /* 0x000076100c057816 */ /* 0x002fe20000000005 */
[----:B------:R-:W-:Y:S01]  /*3840*/  IMAD.MOV.U32 R12, RZ, RZ, 0x157 ;  /* 0x00000157ff0c7424 */ /* 0x000fe200078e00ff */
[----:B--2---:R-:W-:Y:S01]  /*3850*/  PRMT R4, R10, 0x7610, R4 ;  /* 0x000076100a047816 */ /* 0x004fe20000000004 */
[----:B------:R-:W-:Y:S01]  /*3860*/  HFMA2 R10, -RZ, RZ, 0, 2.0921230316162109375e-05 ;  /* 0x0000015fff0a7431 */ /* 0x000fe200000001ff */
        /* <DEDUP_REMOVED lines=45> */
[----:B--2---:R-:W-:-:S03]  /*3b40*/  HFMA2 R9, -RZ, RZ, 0, 2.1517276763916015625e-05 ;  /* 0x00000169ff097431 */ /* 0x004fc600000001ff */
[----:B------:R2:W-:Y:S01]  /*3b50*/  STG.E.U16 desc[UR4][R2.64+0x2d4], R5 ;  /* 0x0002d40502007986 */ /* 0x0005e2000c101504 */
[----:B0-----:R-:W-:-:S03]  /*3b60*/  IMAD.MOV.U32 R7, RZ, RZ, 0x16c ;  /* 0x0000016cff077424 */ /* 0x001fc600078e00ff */
[----:B------:R-:W-:Y:S04]  /*3b70*/  STG.E.U16 desc[UR4][R2.64+0x2da], R4 ;  /* 0x0002da0402007986 */ /* 0x000fe8000c101504 */
[----:B------:R0:W-:Y:S01]  /*3b80*/  STG.E.U16 desc[UR4][R2.64+0x2d2], R9 ;  /* 0x0002d20902007986 */ /* 0x0001e2000c101504 */
[----:B-1----:R-:W-:Y:S01]  /*3b90*/  PRMT R6, R12, 0x7610, R6 ;  /* 0x000076100c067816 */ /* 0x002fe20000000006 */
[----:B------:R-:W-:Y:S01]  /*3ba0*/  IMAD.MOV.U32 R12, RZ, RZ, 0x16b ;  /* 0x0000016bff0c7424 */ /* 0x000fe200078e00ff */
[----:B--2---:R-:W-:Y:S01]  /*3bb0*/  PRMT R5, R10, 0x7610, R5 ;  /* 0x000076100a057816 */ /* 0x004fe20000000005 */
[----:B------:R-:W-:Y:S01]  /*3bc0*/  HFMA2 R10, -RZ, RZ, 0, 2.2113323211669921875e-05 ;  /* 0x00000173ff0a7431 */ /* 0x000fe200000001ff */
        /* <DEDUP_REMOVED lines=45> */
[----:B--2---:R-:W-:-:S03]  /*3ea0*/  HFMA2 R9, -RZ, RZ, 0, 2.2709369659423828125e-05 ;  /* 0x0000017dff097431 */ /* 0x004fc600000001ff */
[----:B------:R2:W-:Y:S01]  /*3eb0*/  STG.E.U16 desc[UR4][R2.64+0x2fc], R6 ;  /* 0x0002fc0602007986 */ /* 0x0005e2000c101504 */
[----:B0-----:R-:W-:Y:S01]  /*3ec0*/  PRMT R4, R12, 0x7610, R4 ;  /* 0x000076100c047816 */ /* 0x001fe20000000004 */
[----:B------:R-:W-:Y:S02]  /*3ed0*/  IMAD.MOV.U32 R12, RZ, RZ, 0x17f ;  /* 0x0000017fff0c7424 */ /* 0x000fe400078e00ff */
[----:B------:R-:W-:Y:S01]  /*3ee0*/  STG.E.U16 desc[UR4][R2.64+0x302], R5 ;  /* 0x0003020502007986 */ /* 0x000fe2000c101504 */
[----:B-1----:R-:W-:-:S03]  /*3ef0*/  IMAD.MOV.U32 R7, RZ, RZ, 0x180 ;  /* 0x00000180ff077424 */ /* 0x002fc600078e00ff */
[----:B------:R0:W-:Y:S01]  /*3f00*/  STG.E.U16 desc[UR4][R2.64+0x2fa], R9 ;  /* 0x0002fa0902007986 */ /* 0x0001e2000c101504 */
[----:B--2---:R-:W-:Y:S01]  /*3f10*/  PRMT R6, R10, 0x7610, R6 ;  /* 0x000076100a067816 */ /* 0x004fe20000000006 */
[----:B------:R-:W-:Y:S02]  /*3f20*/  HFMA2 R10, -RZ, RZ, 0, 2.3305416107177734375e-05 ;  /* 0x00000187ff0a7431 */ /* 0x000fe400000001ff */
[----:B------:R1:W-:Y:S04]  /*3f30*/  STG.E.U16 desc[UR4][R2.64+0x2f4], R4 ;  /* 0x0002f40402007986 */ /* 0x0003e8000c101504 */
[----:B------:R2:W-:Y:S01]  /*3f40*/  STG.E.U16 desc[UR4][R2.64+0x300], R7 ;  /* 0x0003000702007986 */ /* 0x0005e2000c101504 */
[----:B0-----:R-:W-:Y:S01]  /*3f50*/  PRMT R9, R11, 0x7610, R9 ;  /* 0x000076100b097816 */ /* 0x001fe20000000009 */
[----:B------:R-:W-:Y:S01]  /*3f60*/  IMAD.MOV.U32 R11, RZ, RZ, 0x188 ;  /* 0x00000188ff0b7424 */ /* 0x000fe200078e00ff */
[----:B------:R-:W-:Y:S01]  /*3f70*/  PRMT R5, R10, 0x7610, R5 ;  /* 0x000076100a057816 */ /* 0x000fe20000000005 */
[----:B------:R-:W-:Y:S01]  /*3f80*/  IMAD.MOV.U32 R10, RZ, RZ, 0x18a ;  /* 0x0000018aff0a7424 */ /* 0x000fe200078e00ff */
[----:B------:R0:W-:Y:S01]  /*3f90*/  STG.E.U16 desc[UR4][R2.64+0x304], R8 ;  /* 0x0003040802007986 */ /* 0x0001e2000c101504 */
[----:B-1----:R-:W-:Y:S01]  /*3fa0*/  PRMT R4, R12, 0x7610, R4 ;  /* 0x000076100c047816 */ /* 0x002fe20000000004 */
[----:B------:R-:W-:-:S02]  /*3fb0*/  IMAD.MOV.U32 R12, RZ, RZ, 0x185 ;  /* 0x00000185ff0c7424 */ /* 0x000fc400078e00ff */
[----:B------:R1:W-:Y:S01]  /*3fc0*/  STG.E.U16 desc[UR4][R2.64+0x308], R6 ;  /* 0x0003080602007986 */ /* 0x0003e2000c101504 */
[----:B--2---:R-:W-:-:S03]  /*3fd0*/  IMAD.MOV.U32 R7, RZ, RZ, 0x186 ;  /* 0x00000186ff077424 */ /* 0x004fc600078e00ff */
[----:B------:R2:W-:Y:S01]  /*3fe0*/  STG.E.U16 desc[UR4][R2.64+0x2fe], R4 ;  /* 0x0002fe0402007986 */ /* 0x0005e2000c101504 */
[----:B0-----:R-:W-:Y:S01]  /*3ff0*/  PRMT R8, R11, 0x7610, R8 ;  /* 0x000076100b087816 */ /* 0x001fe20000000008 */
[----:B------:R-:W-:Y:S02]  /*4000*/  IMAD.MOV.U32 R11, RZ, RZ, 0x18d ;  /* 0x0000018dff0b7424 */ /* 0x000fe400078e00ff */
[----:B------:R0:W-:Y:S01]  /*4010*/  STG.E.U16 desc[UR4][R2.64+0x30c], R7 ;  /* 0x00030c0702007986 */ /* 0x0001e2000c101504 */
[----:B-1----:R-:W-:Y:S02]  /*4020*/  PRMT R6, R10, 0x7610, R6 ;  /* 0x000076100a067816 */ /* 0x002fe40000000006 */
[----:B------:R-:W-:Y:S01]  /*4030*/  MOV R10, 0x18c ;  /* 0x0000018c000a7802 */ /* 0x000fe20000000f00 */
[----:B------:R1:W-:Y:S01]  /*4040*/  STG.E.U16 desc[UR4][R2.64+0x306], R9 ;  /* 0x0003060902007986 */ /* 0x0003e2000c101504 */
[----:B--2---:R-:W-:Y:S01]  /*4050*/  PRMT R4, R12, 0x7610, R4 ;  /* 0x000076100c047816 */ /* 0x004fe20000000004 */
[----:B------:R-:W-:-:S02]  /*4060*/  IMAD.MOV.U32 R12, RZ, RZ, 0x189 ;  /* 0x00000189ff0c7424 */ /* 0x000fc400078e00ff */
[----:B------:R2:W-:Y:S01]  /*4070*/  STG.E.U16 desc[UR4][R2.64+0x310], R8 ;  /* 0x0003100802007986 */ /* 0x0005e2000c101504 */
[----:B0-----:R-:W-:-:S03]  /*4080*/  PRMT R7, R10, 0x7610, R7 ;  /* 0x000076100a077816 */ /* 0x001fc60000000007 */
[----:B------:R0:W-:Y:S01]  /*4090*/  STG.E.U16 desc[UR4][R2.64+0x30a], R4 ;  /* 0x00030a0402007986 */ /* 0x0001e2000c101504 */
[----:B------:R-:W-:Y:S01]  /*40a0*/  PRMT R10, R11, 0x7610, R10 ;  /* 0x000076100b0a7816 */ /* 0x000fe2000000000a */
[----:B------:R-:W-:Y:S01]  /*40b0*/  IMAD.MOV.U32 R11, RZ, RZ, 0x18f ;  /* 0x0000018fff0b7424 */ /* 0x000fe200078e00ff */
[----:B-1----:R-:W-:Y:S01]  /*40c0*/  PRMT R9, R12, 0x7610, R9 ;  /* 0x000076100c097816 */ /* 0x002fe20000000009 */
[----:B------:R1:W-:Y:S01]  /*40d0*/  STG.E.U16 desc[UR4][R2.64+0x314], R6 ;  /* 0x0003140602007986 */ /* 0x0003e2000c101504 */
[----:B------:R-:W-:Y:S02]  /*40e0*/  IMAD.MOV.U32 R12, RZ, RZ, 0x18e ;  /* 0x0000018eff0c7424 */ /* 0x000fe400078e00ff */
[----:B--2---:R-:W-:Y:S01]  /*40f0*/  IMAD.MOV.U32 R8, RZ, RZ, 0x190 ;  /* 0x00000190ff087424 */ /* 0x004fe200078e00ff */
[----:B------:R2:W-:Y:S01]  /*4100*/  STG.E.U16 desc[UR4][R2.64+0x31a], R10 ;  /* 0x00031a0a02007986 */ /* 0x0005e2000c101504 */
[----:B0-----:R-:W-:-:S03]  /*4110*/  IMAD.MOV.U32 R4, RZ, RZ, 0x18b ;  /* 0x0000018bff047424 */ /* 0x001fc600078e00ff */
[----:B------:R0:W-:Y:S01]  /*4120*/  STG.E.U16 desc[UR4][R2.64+0x312], R9 ;  /* 0x0003120902007986 */ /* 0x0001e2000c101504 */
[----:B-1----:R-:W-:Y:S01]  /*4130*/  PRMT R6, R11, 0x7610, R6 ;  /* 0x000076100b067816 */ /* 0x002fe20000000006 */
[----:B------:R-:W-:Y:S02]  /*4140*/  IMAD.MOV.U32 R11, RZ, RZ, 0x192 ;  /* 0x00000192ff0b7424 */ /* 0x000fe400078e00ff */
[----:B------:R1:W-:Y:S01]  /*4150*/  STG.E.U16 desc[UR4][R2.64+0x30e], R5 ;  /* 0x00030e0502007986 */ /* 0x0003e2000c101504 */
[----:B--2---:R-:W-:-:S03]  /*4160*/  MOV R10, 0x196 ;  /* 0x00000196000a7802 */ /* 0x004fc60000000f00 */
[----:B------:R2:W-:Y:S01]  /*4170*/  STG.E.U16 desc[UR4][R2.64+0x316], R4 ;  /* 0x0003160402007986 */ /* 0x0005e2000c101504 */
[----:B0-----:R-:W-:-:S03]  /*4180*/  HFMA2 R9, -RZ, RZ, 0, 2.3901462554931640625e-05 ;  /* 0x00000191ff097431 */ /* 0x001fc600000001ff */
[----:B------:R0:W-:Y:S01]  /*4190*/  STG.E.U16 desc[UR4][R2.64+0x320], R8 ;  /* 0x0003200802007986 */ /* 0x0001e2000c101504 */
[----:B-1----:R-:W-:-:S03]  /*41a0*/  PRMT R5, R12, 0x7610, R5 ;  /* 0x000076100c057816 */ /* 0x002fc60000000005 */
[----:B------:R1:W-:Y:S01]  /*41b0*/  STG.E.U16 desc[UR4][R2.64+0x318], R7 ;  /* 0x0003180702007986 */ /* 0x0003e2000c101504 */
[----:B------:R-:W-:Y:S01]  /*41c0*/  IMAD.MOV.U32 R12, RZ, RZ, 0x193 ;  /* 0x00000193ff0c7424 */ /* 0x000fe200078e00ff */
[----:B--2---:R-:W-:Y:S02]  /*41d0*/  PRMT R4, R11, 0x7610, R4 ;  /* 0x000076100b047816 */ /* 0x004fe40000000004 */
[----:B------:R2:W-:Y:S01]  /*41e0*/  STG.E.U16 desc[UR4][R2.64+0x31c], R5 ;  /* 0x00031c0502007986 */ /* 0x0005e2000c101504 */
[----:B------:R-:W-:Y:S01]  /*41f0*/  IMAD.MOV.U32 R11, RZ, RZ, 0x197 ;  /* 0x00000197ff0b7424 */ /* 0x000fe200078e00ff */
[----:B0-----:R-:W-:Y:S01]  /*4200*/  PRMT R8, R10, 0x7610, R8 ;  /* 0x000076100a087816 */ /* 0x001fe20000000008 */
[----:B------:R-:W-:Y:S01]  /*4210*/  IMAD.MOV.U32 R10, RZ, RZ, 0x198 ;  /* 0x00000198ff0a7424 */ /* 0x000fe200078e00ff */
[----:B------:R0:W-:Y:S01]  /*4220*/  STG.E.U16 desc[UR4][R2.64+0x31e], R6 ;  /* 0x00031e0602007986 */ /* 0x0001e2000c101504 */
[----:B-1----:R-:W-:-:S03]  /*4230*/  IMAD.MOV.U32 R7, RZ, RZ, 0x194 ;  /* 0x00000194ff077424 */ /* 0x002fc600078e00ff */
[----:B------:R1:W-:Y:S01]  /*4240*/  STG.E.U16 desc[UR4][R2.64+0x322], R9 ;  /* 0x0003220902007986 */ /* 0x0003e2000c101504 */
[----:B--2---:R-:W-:-:S03]  /*4250*/  PRMT R5, R12, 0x7610, R5 ;  /* 0x000076100c057816 */ /* 0x004fc60000000005 */
[----:B------:R2:W-:Y:S01]  /*4260*/  STG.E.U16 desc[UR4][R2.64+0x324], R4 ;  /* 0x0003240402007986 */ /* 0x0005e2000c101504 */
[----:B------:R-:W-:Y:S02]  /*4270*/  IMAD.MOV.U32 R12, RZ, RZ, 0x199 ;  /* 0x00000199ff0c7424 */ /* 0x000fe400078e00ff */
[----:B0-----:R-:W-:Y:S01]  /*4280*/  IMAD.MOV.U32 R6, RZ, RZ, 0x195 ;  /* 0x00000195ff067424 */ /* 0x001fe200078e00ff */
[----:B------:R0:W-:Y:S01]  /*4290*/  STG.E.U16 desc[UR4][R2.64+0x328], R7 ;  /* 0x0003280702007986 */ /* 0x0001e2000c101504 */
[----:B-1----:R-:W-:-:S03]  /*42a0*/  PRMT R9, R11, 0x7610, R9 ;  /* 0x000076100b097816 */ /* 0x002fc60000000009 */
[----:B------:R1:W-:Y:S01]  /*42b0*/  STG.E.U16 desc[UR4][R2.64+0x32a], R6 ;  /* 0x00032a0602007986 */ /* 0x0003e2000c101504 */
[----:B------:R-:W-:Y:S01]  /*42c0*/  IMAD.MOV.U32 R11, RZ, RZ, 0x19c ;  /* 0x0000019cff0b7424 */ /* 0x000fe200078e00ff */
[----:B--2---:R-:W-:Y:S01]  /*42d0*/  PRMT R4, R10, 0x7610, R4 ;  /* 0x000076100a047816 */ /* 0x004fe20000000004 */
[----:B------:R-:W-:Y:S01]  /*42e0*/  HFMA2 R10, -RZ, RZ, 0, 2.4497509002685546875e-05 ;  /* 0x0000019bff0a7431 */ /* 0x000fe200000001ff */
[----:B------:R2:W-:Y:S01]  /*42f0*/  STG.E.U16 desc[UR4][R2.64+0x32c], R8 ;  /* 0x00032c0802007986 */ /* 0x0005e2000c101504 */
[----:B0-----:R-:W-:-:S03]  /*4300*/  IMAD.MOV.U32 R7, RZ, RZ, 0x19a ;  /* 0x0000019aff077424 */ /* 0x001fc600078e00ff */
[----:B------:R0:W-:Y:S04]  /*4310*/  STG.E.U16 desc[UR4][R2.64+0x330], R4 ;  /* 0x0003300402007986 */ /* 0x0001e8000c101504 */
[----:B------:R3:W-:Y:S01]  /*4320*/  STG.E.U16 desc[UR4][R2.64+0x334], R7 ;  /* 0x0003340702007986 */ /* 0x0007e2000c101504 */
[----:B-1----:R-:W-:Y:S01]  /*4330*/  PRMT R6, R10, 0x7610, R6 ;  /* 0x000076100a067816 */ /* 0x002fe20000000006 */
[----:B------:R-:W-:Y:S01]  /*4340*/  IMAD.MOV.U32 R10, RZ, RZ, 0x19e ;  /* 0x0000019eff0a7424 */ /* 0x000fe200078e00ff */
[----:B--2---:R-:W-:Y:S01]  /*4350*/  PRMT R8, R11, 0x7610, R8 ;  /* 0x000076100b087816 */ /* 0x004fe20000000008 */
[----:B------:R-:W-:Y:S01]  /*4360*/  IMAD.MOV.U32 R11, RZ, RZ, 0x1a1 ;  /* 0x000001a1ff0b7424 */ /* 0x000fe200078e00ff */
[----:B------:R1:W-:Y:S02]  /*4370*/  STG.E.U16 desc[UR4][R2.64+0x326], R5 ;  /* 0x0003260502007986 */ /* 0x0003e4000c101504 */
[----:B0-----:R-:W-:-:S02]  /*4380*/  PRMT R4, R10, 0x7610, R4 ;  /* 0x000076100a047816 */ /* 0x001fc40000000004 */
[----:B------:R-:W-:Y:S01]  /*4390*/  MOV R10, 0x1a0 ;  /* 0x000001a0000a7802 */ /* 0x000fe20000000f00 */
[----:B------:R0:W-:Y:S03]  /*43a0*/  STG.E.U16 desc[UR4][R2.64+0x338], R8 ;  /* 0x0003380802007986 */ /* 0x0001e6000c101504 */
[----:B---3--:R-:W-:Y:S01]  /*43b0*/  PRMT R7, R10, 0x7610, R7 ;  /* 0x000076100a077816 */ /* 0x008fe20000000007 */
[----:B------:R2:W-:Y:S01]  /*43c0*/  STG.E.U16 desc[UR4][R2.64+0x33c], R4 ;  /* 0x00033c0402007986 */ /* 0x0005e2000c101504 */
[----:B------:R-:W-:Y:S01]  /*43d0*/  PRMT R10, R11, 0x7610, R10 ;  /* 0x000076100b0a7816 */ /* 0x000fe2000000000a */
[----:B------:R-:W-:Y:S01]  /*43e0*/  IMAD.MOV.U32 R11, RZ, RZ, 0x1a3 ;  /* 0x000001a3ff0b7424 */ /* 0x000fe200078e00ff */
[----:B-1----:R-:W-:Y:S01]  /*43f0*/  PRMT R5, R12, 0x7610, R5 ;  /* 0x000076100c057816 */ /* 0x002fe20000000005 */
[----:B------:R-:W-:Y:S01]  /*4400*/  IMAD.MOV.U32 R12, RZ, RZ, 0x19d ;  /* 0x0000019dff0c7424 */ /* 0x000fe200078e00ff */
[----:B------:R1:W-:Y:S01]  /*4410*/  STG.E.U16 desc[UR4][R2.64+0x32e], R9 ;  /* 0x00032e0902007986 */ /* 0x0003e2000c101504 */
[----:B0-----:R-:W-:-:S03]  /*4420*/  IMAD.MOV.U32 R8, RZ, RZ, 0x1a4 ;  /* 0x000001a4ff087424 */ /* 0x001fc600078e00ff */
[----:B------:R0:W-:Y:S01]  /*4430*/  STG.E.U16 desc[UR4][R2.64+0x332], R5 ;  /* 0x0003320502007986 */ /* 0x0001e2000c101504 */
[----:B--2---:R-:W-:-:S03]  /*4440*/  PRMT R4, R11, 0x7610, R4 ;  /* 0x000076100b047816 */ /* 0x004fc60000000004 */
[----:B------:R2:W-:Y:S01]  /*4450*/  STG.E.U16 desc[UR4][R2.64+0x342], R10 ;  /* 0x0003420a02007986 */ /* 0x0005e2000c101504 */
[----:B------:R-:W-:-:S03]  /*4460*/  IMAD.MOV.U32 R11, RZ, RZ, 0x1a6 ;  /* 0x000001a6ff0b7424 */ /* 0x000fc600078e00ff */
[----:B------:R3:W-:Y:S01]  /*4470*/  STG.E.U16 desc[UR4][R2.64+0x348], R8 ;  /* 0x0003480802007986 */ /* 0x0007e2000c101504 */
[----:B-1----:R-:W-:Y:S01]  /*4480*/  PRMT R9, R12, 0x7610, R9 ;  /* 0x000076100c097816 */ /* 0x002fe20000000009 */
[----:B------:R-:W-:Y:S02]  /*4490*/  IMAD.MOV.U32 R12, RZ, RZ, 0x1a2 ;  /* 0x000001a2ff0c7424 */ /* 0x000fe400078e00ff */
[----:B0-----:R-:W-:Y:S01]  /*44a0*/  IMAD.MOV.U32 R5, RZ, RZ, 0x19f ;  /* 0x0000019fff057424 */ /* 0x001fe200078e00ff */
        /* <DEDUP_REMOVED lines=11> */
[----:B--2---:R-:W-:-:S03]  /*4560*/  HFMA2 R9, -RZ, RZ, 0, 2.5093555450439453125e-05 ;  /* 0x000001a5ff097431 */ /* 0x004fc600000001ff */
[----:B------:R2:W-:Y:S01]  /*4570*/  STG.E.U16 desc[UR4][R2.64+0x34c], R5 ;  /* 0x00034c0502007986 */ /* 0x0005e2000c101504 */
[----:B0-----:R-:W-:-:S03]  /*4580*/  IMAD.MOV.U32 R7, RZ, RZ, 0x1a8 ;  /* 0x000001a8ff077424 */ /* 0x001fc600078e00ff */
[----:B------:R-:W-:Y:S04]  /*4590*/  STG.E.U16 desc[UR4][R2.64+0x352], R4 ;  /* 0x0003520402007986 */ /* 0x000fe8000c101504 */
[----:B------:R0:W-:Y:S01]  /*45a0*/  STG.E.U16 desc[UR4][R2.64+0x34a], R9 ;  /* 0x00034a0902007986 */ /* 0x0001e2000c101504 */
[----:B-1----:R-:W-:Y:S01]  /*45b0*/  PRMT R6, R12, 0x7610, R6 ;  /* 0x000076100c067816 */ /* 0x002fe20000000006 */
[----:B------:R-:W-:Y:S01]  /*45c0*/  IMAD.MOV.U32 R12, RZ, RZ, 0x1a7 ;  /* 0x000001a7ff0c7424 */ /* 0x000fe200078e00ff */
[----:B--2---:R-:W-:Y:S01]  /*45d0*/  PRMT R5, R10, 0x7610, R5 ;  /* 0x000076100a057816 */ /* 0x004fe20000000005 */
[----:B------:R-:W-:Y:S01]  /*45e0*/  HFMA2 R10, -RZ, RZ, 0, 2.5689601898193359375e-05 ;  /* 0x000001afff0a7431 */ /* 0x000fe200000001ff */
        /* <DEDUP_REMOVED lines=45> */
[----:B--2---:R-:W-:-:S03]  /*48c0*/  HFMA2 R9, -RZ, RZ, 0, 2.6285648345947265625e-05 ;  /* 0x000001b9ff097431 */ /* 0x004fc600000001ff */
[----:B------:R2:W-:Y:S01]  /*48d0*/  STG.E.U16 desc[UR4][R2.64+0x374], R6 ;  /* 0x0003740602007986 */ /* 0x0005e2000c101504 */
[----:B0-----:R-:W-:-:S03]  /*48e0*/  IMAD.MOV.U32 R7, RZ, RZ, 0x1bc ;  /* 0x000001bcff077424 */ /* 0x001fc600078e00ff */
[----:B------:R-:W-:Y:S04]  /*48f0*/  STG.E.U16 desc[UR4][R2.64+0x37a], R5 ;  /* 0x00037a0502007986 */ /* 0x000fe8000c101504 */
[----:B------:R0:W-:Y:S01]  /*4900*/  STG.E.U16 desc[UR4][R2.64+0x372], R9 ;  /* 0x0003720902007986 */ /* 0x0001e2000c101504 */
[----:B-1----:R-:W-:Y:S01]  /*4910*/  PRMT R4, R12, 0x7610, R4 ;  /* 0x000076100c047816 */ /* 0x002fe20000000004 */
[----:B------:R-:W-:Y:S01]  /*4920*/  IMAD.MOV.U32 R12, RZ, RZ, 0x1bb ;  /* 0x000001bbff0c7424 */ /* 0x000fe200078e00ff */
[----:B--2---:R-:W-:Y:S01]  /*4930*/  PRMT R6, R10, 0x7610, R6 ;  /* 0x000076100a067816 */ /* 0x004fe20000000006 */
[----:B------:R-:W-:Y:S01]  /*4940*/  HFMA2 R10, -RZ, RZ, 0, 2.6881694793701171875e-05 ;  /* 0x000001c3ff0a7431 */ /* 0x000fe200000001ff */
        /* <DEDUP_REMOVED lines=45> */
[----:B--2---:R-:W-:-:S03]  /*4c20*/  HFMA2 R9, -RZ, RZ, 0, 2.7477741241455078125e-05 ;  /* 0x000001cdff097431 */ /* 0x004fc600000001ff */
[----:B------:R2:W-:Y:S01]  /*4c30*/  STG.E.U16 desc[UR4][R2.64+0x39c], R4 ;  /* 0x00039c0402007986 */ /* 0x0005e2000c101504 */
[----:B0-----:R-:W-:-:S03]  /*4c40*/  IMAD.MOV.U32 R7, RZ, RZ, 0x1d0 ;  /* 0x000001d0ff077424 */ /* 0x001fc600078e00ff */
[----:B------:R-:W-:Y:S04]  /*4c50*/  STG.E.U16 desc[UR4][R2.64+0x3a2], R6 ;  /* 0x0003a20602007986 */ /* 0x000fe8000c101504 */
[----:B------:R0:W-:Y:S01]  /*4c60*/  STG.E.U16 desc[UR4][R2.64+0x39a], R9 ;  /* 0x00039a0902007986 */ /* 0x0001e2000c101504 */
[----:B-1----:R-:W-:Y:S01]  /*4c70*/  PRMT R5, R12, 0x7610, R5 ;  /* 0x000076100c057816 */ /* 0x002fe20000000005 */
[----:B------:R-:W-:Y:S01]  /*4c80*/  IMAD.MOV.U32 R12, RZ, RZ, 0x1cf ;  /* 0x000001cfff0c7424 */ /* 0x000fe200078e00ff */
[----:B--2---:R-:W-:Y:S01]  /*4c90*/  PRMT R4, R10, 0x7610, R4 ;  /* 0x000076100a047816 */ /* 0x004fe20000000004 */
[----:B------:R-:W-:Y:S01]  /*4ca0*/  HFMA2 R10, -RZ, RZ, 0, 2.8073787689208984375e-05 ;  /* 0x000001d7ff0a7431 */ /* 0x000fe200000001ff */
        /* <DEDUP_REMOVED lines=45> */
[----:B--2---:R-:W-:-:S03]  /*4f80*/  HFMA2 R9, -RZ, RZ, 0, 2.8669834136962890625e-05 ;  /* 0x000001e1ff097431 */ /* 0x004fc600000001ff */
[----:B------:R2:W-:Y:S01]  /*4f90*/  STG.E.U16 desc[UR4][R2.64+0x3c4], R5 ;  /* 0x0003c40502007986 */ /* 0x0005e2000c101504 */
[----:B0-----:R-:W-:-:S03]  /*4fa0*/  IMAD.MOV.U32 R7, RZ, RZ, 0x1e4 ;  /* 0x000001e4ff077424 */ /* 0x001fc600078e00ff */
[----:B------:R-:W-:Y:S04]  /*4fb0*/  STG.E.U16 desc[UR4][R2.64+0x3ca], R4 ;  /* 0x0003ca0402007986 */ /* 0x000fe8000c101504 */
[----:B------:R0:W-:Y:S01]  /*4fc0*/  STG.E.U16 desc[UR4][R2.64+0x3c2], R9 ;  /* 0x0003c20902007986 */ /* 0x0001e2000c101504 */
[----:B-1----:R-:W-:Y:S01]  /*4fd0*/  PRMT R6, R12, 0x7610, R6 ;  /* 0x000076100c067816 */ /* 0x002fe20000000006 */
[----:B------:R-:W-:Y:S01]  /*4fe0*/  IMAD.MOV.U32 R12, RZ, RZ, 0x1e3 ;  /* 0x000001e3ff0c7424 */ /* 0x000fe200078e00ff */
[----:B--2---:R-:W-:Y:S01]  /*4ff0*/  PRMT R5, R10, 0x7610, R5 ;  /* 0x000076100a057816 */ /* 0x004fe20000000005 */
[----:B------:R-:W-:Y:S01]  /*5000*/  HFMA2 R10, -RZ, RZ, 0, 2.9265880584716796875e-05 ;  /* 0x000001ebff0a7431 */ /* 0x000fe200000001ff */
        /* <DEDUP_REMOVED lines=45> */
[----:B--2---:R-:W-:-:S03]  /*52e0*/  HFMA2 R9, -RZ, RZ, 0, 2.9861927032470703125e-05 ;  /* 0x000001f5ff097431 */ /* 0x004fc600000001ff */
[----:B------:R2:W-:Y:S01]  /*52f0*/  STG.E.U16 desc[UR4][R2.64+0x3ec], R6 ;  /* 0x0003ec0602007986 */ /* 0x0005e2000c101504 */
[----:B0-----:R-:W-:-:S03]  /*5300*/  IMAD.MOV.U32 R7, RZ, RZ, 0x1f8 ;  /* 0x000001f8ff077424 */ /* 0x001fc600078e00ff */
[----:B------:R-:W-:Y:S04]  /*5310*/  STG.E.U16 desc[UR4][R2.64+0x3f2], R5 ;  /* 0x0003f20502007986 */ /* 0x000fe8000c101504 */
[----:B------:R0:W-:Y:S01]  /*5320*/  STG.E.U16 desc[UR4][R2.64+0x3ea], R9 ;  /* 0x0003ea0902007986 */ /* 0x0001e2000c101504 */
[----:B-1----:R-:W-:Y:S01]  /*5330*/  PRMT R4, R12, 0x7610, R4 ;  /* 0x000076100c047816 */ /* 0x002fe20000000004 */
[----:B------:R-:W-:Y:S01]  /*5340*/  IMAD.MOV.U32 R12, RZ, RZ, 0x1f7 ;  /* 0x000001f7ff0c7424 */ /* 0x000fe200078e00ff */
[----:B--2---:R-:W-:Y:S01]  /*5350*/  PRMT R6, R10, 0x7610, R6 ;  /* 0x000076100a067816 */ /* 0x004fe20000000006 */
[----:B------:R-:W-:Y:S01]  /*5360*/  HFMA2 R10, -RZ, RZ, 0, 3.0457973480224609375e-05 ;  /* 0x000001ffff0a7431 */ /* 0x000fe200000001ff */
        /* <DEDUP_REMOVED lines=45> */
[----:B--2---:R-:W-:-:S03]  /*5640*/  HFMA2 R9, -RZ, RZ, 0, 3.1054019927978515625e-05 ;  /* 0x00000209ff097431 */ /* 0x004fc600000001ff */
[----:B------:R2:W-:Y:S01]  /*5650*/  STG.E.U16 desc[UR4][R2.64+0x414], R4 ;  /* 0x0004140402007986 */ /* 0x0005e2000c101504 */
[----:B0-----:R-:W-:-:S03]  /*5660*/  IMAD.MOV.U32 R7, RZ, RZ, 0x20c ;  /* 0x0000020cff077424 */ /* 0x001fc600078e00ff */
[----:B------:R-:W-:Y:S04]  /*5670*/  STG.E.U16 desc[UR4][R2.64+0x41a], R6 ;  /* 0x00041a0602007986 */ /* 0x000fe8000c101504 */
[----:B------:R0:W-:Y:S01]  /*5680*/  STG.E.U16 desc[UR4][R2.64+0x412], R9 ;  /* 0x0004120902007986 */ /* 0x0001e2000c101504 */
[----:B-1----:R-:W-:Y:S01]  /*5690*/  PRMT R5, R12, 0x7610, R5 ;  /* 0x000076100c057816 */ /* 0x002fe20000000005 */
[----:B------:R-:W-:Y:S01]  /*56a0*/  IMAD.MOV.U32 R12, RZ, RZ, 0x20b ;  /* 0x0000020bff0c7424 */ /* 0x000fe200078e00ff */
[----:B--2---:R-:W-:Y:S01]  /*56b0*/  PRMT R4, R10, 0x7610, R4 ;  /* 0x000076100a047816 */ /* 0x004fe20000000004 */
[----:B------:R-:W-:Y:S01]  /*56c0*/  HFMA2 R10, -RZ, RZ, 0, 3.1650066375732421875e-05 ;  /* 0x00000213ff0a7431 */ /* 0x000fe200000001ff */
        /* <DEDUP_REMOVED lines=45> */
[----:B--2---:R-:W-:-:S03]  /*59a0*/  HFMA2 R9, -RZ, RZ, 0, 3.2246112823486328125e-05 ;  /* 0x0000021dff097431 */ /* 0x004fc600000001ff */
[----:B------:R2:W-:Y:S01]  /*59b0*/  STG.E.U16 desc[UR4][R2.64+0x43c], R5 ;  /* 0x00043c0502007986 */ /* 0x0005e2000c101504 */
[----:B0-----:R-:W-:-:S03]  /*59c0*/  IMAD.MOV.U32 R7, RZ, RZ, 0x220 ;  /* 0x00000220ff077424 */ /* 0x001fc600078e00ff */
[----:B------:R-:W-:Y:S04]  /*59d0*/  STG.E.U16 desc[UR4][R2.64+0x442], R4 ;  /* 0x0004420402007986 */ /* 0x000fe8000c101504 */
[----:B------:R0:W-:Y:S01]  /*59e0*/  STG.E.U16 desc[UR4][R2.64+0x43a], R9 ;  /* 0x00043a0902007986 */ /* 0x0001e2000c101504 */
[----:B-1----:R-:W-:Y:S01]  /*59f0*/  PRMT R6, R12, 0x7610, R6 ;  /* 0x000076100c067816 */ /* 0x002fe20000000006 */
[----:B------:R-:W-:Y:S01]  /*5a00*/  IMAD.MOV.U32 R12, RZ, RZ, 0x21f ;  /* 0x0000021fff0c7424 */ /* 0x000fe200078e00ff */
[----:B--2---:R-:W-:Y:S01]  /*5a10*/  PRMT R5, R10, 0x7610, R5 ;  /* 0x000076100a057816 */ /* 0x004fe20000000005 */
[----:B------:R-:W-:Y:S01]  /*5a20*/  HFMA2 R10, -RZ, RZ, 0, 3.2842159271240234375e-05 ;  /* 0x00000227ff0a7431 */ /* 0x000fe200000001ff */
        /* <DEDUP_REMOVED lines=45> */
[----:B--2---:R-:W-:-:S03]  /*5d00*/  HFMA2 R9, -RZ, RZ, 0, 3.3438205718994140625e-05 ;  /* 0x00000231ff097431 */ /* 0x004fc600000001ff */
[----:B------:R2:W-:Y:S01]  /*5d10*/  STG.E.U16 desc[UR4][R2.64+0x464], R6 ;  /* 0x0004640602007986 */ /* 0x0005e2000c101504 */
[----:B0-----:R-:W-:-:S03]  /*5d20*/  IMAD.MOV.U32 R7, RZ, RZ, 0x234 ;  /* 0x00000234ff077424 */ /* 0x001fc600078e00ff */
[----:B------:R-:W-:Y:S04]  /*5d30*/  STG.E.U16 desc[UR4][R2.64+0x46a], R5 ;  /* 0x00046a0502007986 */ /* 0x000fe8000c101504 */
[----:B------:R0:W-:Y:S01]  /*5d40*/  STG.E.U16 desc[UR4][R2.64+0x462], R9 ;  /* 0x0004620902007986 */ /* 0x0001e2000c101504 */
[----:B-1----:R-:W-:Y:S01]  /*5d50*/  PRMT R4, R12, 0x7610, R4 ;  /* 0x000076100c047816 */ /* 0x002fe20000000004 */
[----:B------:R-:W-:Y:S01]  /*5d60*/  IMAD.MOV.U32 R12, RZ, RZ, 0x233 ;  /* 0x00000233ff0c7424 */ /* 0x000fe200078e00ff */
[----:B--2---:R-:W-:Y:S01]  /*5d70*/  PRMT R6, R10, 0x7610, R6 ;  /* 0x000076100a067816 */ /* 0x004fe20000000006 */
[----:B------:R-:W-:Y:S01]  /*5d80*/  HFMA2 R10, -RZ, RZ, 0, 3.4034252166748046875e-05 ;  /* 0x0000023bff0a7431 */ /* 0x000fe200000001ff */
        /* <DEDUP_REMOVED lines=45> */
[----:B--2---:R-:W-:-:S03]  /*6060*/  HFMA2 R9, -RZ, RZ, 0, 3.4630298614501953125e-05 ;  /* 0x00000245ff097431 */ /* 0x004fc600000001ff */
[----:B------:R2:W-:Y:S01]  /*6070*/  STG.E.U16 desc[UR4][R2.64+0x48c], R4 ;  /* 0x00048c0402007986 */ /* 0x0005e2000c101504 */
[----:B0-----:R-:W-:Y:S01]  /*6080*/  PRMT R5, R12, 0x7610, R5 ;  /* 0x000076100c057816 */ /* 0x001fe20000000005 */
[----:B------:R-:W-:Y:S02]  /*6090*/  IMAD.MOV.U32 R12, RZ, RZ, 0x247 ;  /* 0x00000247ff0c7424 */ /* 0x000fe400078e00ff */
[----:B------:R-:W-:Y:S01]  /*60a0*/  STG.E.U16 desc[UR4][R2.64+0x492], R6 ;  /* 0x0004920602007986 */ /* 0x000fe2000c101504 */
[----:B-1----:R-:W-:-:S03]  /*60b0*/  IMAD.MOV.U32 R7, RZ, RZ, 0x248 ;  /* 0x00000248ff077424 */ /* 0x002fc600078e00ff */
[----:B------:R0:W-:Y:S01]  /*60c0*/  STG.E.U16 desc[UR4][R2.64+0x48a], R9 ;  /* 0x00048a0902007986 */ /* 0x0001e2000c101504 */
[----:B--2---:R-:W-:Y:S01]  /*60d0*/  PRMT R4, R10, 0x7610, R4 ;  /* 0x000076100a047816 */ /* 0x004fe20000000004 */
[----:B------:R-:W-:Y:S02]  /*60e0*/  HFMA2 R10, -RZ, RZ, 0, 3.5226345062255859375e-05 ;  /* 0x0000024fff0a7431 */ /* 0x000fe400000001ff */
        /* <DEDUP_REMOVED lines=28> */
[----:B--2---:R-:W-:Y:S01]  /*62b0*/  PRMT R4, R11, 0x7610, R4 ;  /* 0x000076100b047816 */ /* 0x004fe20000000004 */
[----:B------:R-:W-:Y:S01]  /*62c0*/  IMAD.MOV.U32 R11, RZ, RZ, 0x25a ;  /* 0x0000025aff0b7424 */ /* 0x000fe200078e00ff */
[----:B------:R2:W-:Y:S01]  /*62d0*/  STG.E.U16 desc[UR4][R2.64+0x4a2], R9 ;  /* 0x0004a20902007986 */ /* 0x0005e2000c101504 */
[----:B0-----:R-:W-:-:S03]  /*62e0*/  IMAD.MOV.U32 R5, RZ, RZ, 0x253 ;  /* 0x00000253ff057424 */ /* 0x001fc600078e00ff */
[----:B------:R0:W-:Y:S01]  /*62f0*/  STG.E.U16 desc[UR4][R2.64+0x49e], R6 ;  /* 0x00049e0602007986 */ /* 0x0001e2000c101504 */
[----:B-1----:R-:W-:-:S03]  /*6300*/  IMAD.MOV.U32 R8, RZ, RZ, 0x258 ;  /* 0x00000258ff087424 */ /* 0x002fc600078e00ff */
[----:B------:R1:W-:Y:S01]  /*6310*/  STG.E.U16 desc[UR4][R2.64+0x4a6], R5 ;  /* 0x0004a60502007986 */ /* 0x0003e2000c101504 */
[----:B--2---:R-:W-:-:S03]  /*6320*/  HFMA2 R9, -RZ, RZ, 0, 3.5822391510009765625e-05 ;  /* 0x00000259ff097431 */ /* 0x004fc600000001ff */
[----:B------:R2:W-:Y:S01]  /*6330*/  STG.E.U16 desc[UR4][R2.64+0x4a8], R7 ;  /* 0x0004a80702007986 */ /* 0x0005e2000c101504 */
[----:B0-----:R-:W-:-:S03]  /*6340*/  PRMT R6, R12, 0x7610, R6 ;  /* 0x000076100c067816 */ /* 0x001fc60000000006 */
[----:B------:R0:W-:Y:S01]  /*6350*/  STG.E.U16 desc[UR4][R2.64+0x4b0], R8 ;  /* 0x0004b00802007986 */ /* 0x0001e2000c101504 */
[----:B------:R-:W-:Y:S01]  /*6360*/  IMAD.MOV.U32 R12, RZ, RZ, 0x31f ;  /* 0x0000031fff0c7424 */ /* 0x000fe200078e00ff */
[----:B-1----:R-:W-:Y:S01]  /*6370*/  PRMT R5, R11, 0x7610, R5 ;  /* 0x000076100b057816 */ /* 0x002fe20000000005 */
[----:B------:R-:W-:Y:S01]  /*6380*/  IMAD.MOV.U32 R11, RZ, RZ, 0x25e ;  /* 0x0000025eff0b7424 */ /* 0x000fe200078e00ff */
        /* <DEDUP_REMOVED lines=13> */
[----:B------:R-:W-:Y:S01]  /*6460*/  MOV R7, 0x25d ;  /* 0x0000025d00077802 */ /* 0x000fe20000000f00 */
[----:B-1----:R-:W-:Y:S02]  /*6470*/  IMAD.MOV.U32 R4, RZ, RZ, 0x25c ;  /* 0x0000025cff047424 */ /* 0x002fe400078e00ff */
[----:B------:R1:W-:Y:S01]  /*6480*/  STG.E.U16 desc[UR4][R2.64+0x4b6], R6 ;  /* 0x0004b60602007986 */ /* 0x0003e2000c101504 */
[----:B--2---:R-:W-:-:S03]  /*6490*/  PRMT R5, R9, 0x7610, R5 ;  /* 0x0000761009057816 */ /* 0x004fc60000000005 */
[----:B------:R2:W-:Y:S01]  /*64a0*/  STG.E.U16 desc[UR4][R2.64+0x63e], R10 ;  /* 0x00063e0a02007986 */ /* 0x0005e2000c101504 */
[----:B------:R-:W-:Y:S01]  /*64b0*/  PRMT R9, R11, 0x7610, R9 ;  /* 0x000076100b097816 */ /* 0x000fe20000000009 */
[----:B------:R-:W-:Y:S02]  /*64c0*/  IMAD.MOV.U32 R11, RZ, RZ, 0x265 ;  /* 0x00000265ff0b7424 */ /* 0x000fe400078e00ff */
[----:B------:R3:W-:Y:S03]  /*64d0*/  STG.E.U16 desc[UR4][R2.64+0x4b8], R4 ;  /* 0x0004b80402007986 */ /* 0x0007e6000c101504 */
[----:B0-----:R-:W-:Y:S01]  /*64e0*/  PRMT R8, R11, 0x7610, R8 ;  /* 0x000076100b087816 */ /* 0x001fe20000000008 */
[----:B-1----:R-:W-:Y:S01]  /*64f0*/  IMAD.MOV.U32 R6, RZ, RZ, 0x261 ;  /* 0x00000261ff067424 */ /* 0x002fe200078e00ff */
[----:B------:R0:W-:Y:S01]  /*6500*/  STG.E.U16 desc[UR4][R2.64+0x4c0], R9 ;  /* 0x0004c00902007986 */ /* 0x0001e2000c101504 */
[----:B------:R-:W-:-:S02]  /*6510*/  IMAD.MOV.U32 R11, RZ, RZ, 0x268 ;  /* 0x00000268ff0b7424 */ /* 0x000fc400078e00ff */
[----:B--2---:R-:W-:Y:S01]  /*6520*/  HFMA2 R10, -RZ, RZ, 0, 3.635883331298828125e-05 ;  /* 0x00000262ff0a7431 */ /* 0x004fe200000001ff */
[----:B------:R1:W-:Y:S01]  /*6530*/  STG.E.U16 desc[UR4][R2.64+0x4c2], R6 ;  /* 0x0004c20602007986 */ /* 0x0003e2000c101504 */
[----:B---3--:R-:W-:-:S03]  /*6540*/  IMAD.MOV.U32 R4, RZ, RZ, 0x263 ;  /* 0x00000263ff047424 */ /* 0x008fc600078e00ff */
[----:B------:R2:W-:Y:S01]  /*6550*/  STG.E.U16 desc[UR4][R2.64+0x4ba], R7 ;  /* 0x0004ba0702007986 */ /* 0x0005e2000c101504 */
[----:B0-----:R-:W-:-:S03]  /*6560*/  MOV R9, 0x267 ;  /* 0x0000026700097802 */ /* 0x001fc60000000f00 */
[----:B------:R0:W-:Y:S01]  /*6570*/  STG.E.U16 desc[UR4][R2.64+0x4be], R5 ;  /* 0x0004be0502007986 */ /* 0x0001e2000c101504 */
[----:B-1----:R-:W-:-:S03]  /*6580*/  PRMT R6, R9, 0x7610, R6 ;  /* 0x0000761009067816 */ /* 0x002fc60000000006 */
[----:B------:R1:W-:Y:S01]  /*6590*/  STG.E.U16 desc[UR4][R2.64+0x4c6], R4 ;  /* 0x0004c60402007986 */ /* 0x0003e2000c101504 */
[----:B------:R-:W-:Y:S01]  /*65a0*/  PRMT R9, R11, 0x7610, R9 ;  /* 0x000076100b097816 */ /* 0x000fe20000000009 */
[----:B------:R-:W-:Y:S02]  /*65b0*/  IMAD.MOV.U32 R11, RZ, RZ, 0x26d ;  /* 0x0000026dff0b7424 */ /* 0x000fe400078e00ff */
[----:B--2---:R-:W-:Y:S01]  /*65c0*/  IMAD.MOV.U32 R7, RZ, RZ, 0x264 ;  /* 0x00000264ff077424 */ /* 0x004fe200078e00ff */
[----:B------:R2:W-:Y:S01]  /*65d0*/  STG.E.U16 desc[UR4][R2.64+0x4c4], R10 ;  /* 0x0004c40a02007986 */ /* 0x0005e2000c101504 */
[----:B0-----:R-:W-:-:S03]  /*65e0*/  IMAD.MOV.U32 R5, RZ, RZ, 0x266 ;  /* 0x00000266ff057424 */ /* 0x001fc600078e00ff */
[----:B------:R0:W-:Y:S01]  /*65f0*/  STG.E.U16 desc[UR4][R2.64+0x4d0], R9 ;  /* 0x0004d00902007986 */ /* 0x0001e2000c101504 */
[----:B-1----:R-:W-:-:S03]  /*6600*/  PRMT R4, R13, 0x7610, R4 ;  /* 0x000076100d047816 */ /* 0x002fc60000000004 */
[----:B------:R1:W-:Y:S01]  /*6610*/  STG.E.U16 desc[UR4][R2.64+0x4c8], R7 ;  /* 0x0004c80702007986 */ /* 0x0003e2000c101504 */
[----:B------:R-:W-:-:S03]  /*6620*/  IMAD.MOV.U32 R13, RZ, RZ, 0x27e ;  /* 0x0000027eff0d7424 */ /* 0x000fc600078e00ff */
[----:B------:R3:W-:Y:S01]  /*6630*/  STG.E.U16 desc[UR4][R2.64+0x4cc], R5 ;  /* 0x0004cc0502007986 */ /* 0x0007e2000c101504 */
[----:B--2---:R-:W-:Y:S01]  /*6640*/  PRMT R10, R12, 0x7610, R10 ;  /* 0x000076100c0a7816 */ /* 0x004fe2000000000a */
[----:B------:R-:W-:Y:S02]  /*6650*/  IMAD.MOV.U32 R12, RZ, RZ, 0x26e ;  /* 0x0000026eff0c7424 */ /* 0x000fe400078e00ff */
[----:B0-----:R-:W-:Y:S01]  /*6660*/  IMAD.MOV.U32 R9, RZ, RZ, 0x26f ;  /* 0x0000026fff097424 */ /* 0x001fe200078e00ff */
[----:B------:R0:W-:Y:S01]  /*6670*/  STG.E.U16 desc[UR4][R2.64+0x4ca], R8 ;  /* 0x0004ca0802007986 */ /* 0x0001e2000c101504 */
[----:B-1----:R-:W-:-:S03]  /*6680*/  IMAD.MOV.U32 R7, RZ, RZ, 0x26b ;  /* 0x0000026bff077424 */ /* 0x002fc600078e00ff */
[----:B------:R1:W-:Y:S01]  /*6690*/  STG.E.U16 desc[UR4][R2.64+0x4d4], R4 ;  /* 0x0004d40402007986 */ /* 0x0003e2000c101504 */
[----:B---3--:R-:W-:Y:S01]  /*66a0*/  PRMT R5, R11, 0x7610, R5 ;  /* 0x000076100b057816 */ /* 0x008fe20000000005 */
[----:B------:R-:W-:Y:S02]  /*66b0*/  IMAD.MOV.U32 R11, RZ, RZ, 0x272 ;  /* 0x00000272ff0b7424 */ /* 0x000fe400078e00ff */
[----:B------:R2:W-:Y:S01]  /*66c0*/  STG.E.U16 desc[UR4][R2.64+0x4ce], R6 ;  /* 0x0004ce0602007986 */ /* 0x0005e2000c101504 */
[----:B0-----:R-:W-:-:S03]  /*66d0*/  HFMA2 R8, -RZ, RZ, 0, 3.69548797607421875e-05 ;  /* 0x0000026cff087431 */ /* 0x001fc600000001ff */
[----:B------:R0:W-:Y:S01]  /*66e0*/  STG.E.U16 desc[UR4][R2.64+0x4d2], R10 ;  /* 0x0004d20a02007986 */ /* 0x0001e2000c101504 */
[----:B-1----:R-:W-:-:S03]  /*66f0*/  PRMT R4, R9, 0x7610, R4 ;  /* 0x0000761009047816 */ /* 0x002fc60000000004 */
[----:B------:R1:W-:Y:S01]  /*6700*/  STG.E.U16 desc[UR4][R2.64+0x4d6], R7 ;  /* 0x0004d60702007986 */ /* 0x0003e2000c101504 */
[----:B------:R-:W-:Y:S01]  /*6710*/  IMAD.MOV.U32 R9, RZ, RZ, 0x270 ;  /* 0x00000270ff097424 */ /* 0x000fe200078e00ff */
[----:B--2---:R-:W-:Y:S02]  /*6720*/  PRMT R6, R12, 0x7610, R6 ;  /* 0x000076100c067816 */ /* 0x004fe40000000006 */
[----:B------:R2:W-:Y:S01]  /*6730*/  STG.E.U16 desc[UR4][R2.64+0x4d8], R8 ;  /* 0x0004d80802007986 */ /* 0x0005e2000c101504 */
[----:B------:R-:W-:Y:S01]  /*6740*/  IMAD.MOV.U32 R12, RZ, RZ, 0x27d ;  /* 0x0000027dff0c7424 */ /* 0x000fe200078e00ff */
[----:B0-----:R-:W-:Y:S02]  /*6750*/  MOV R10, 0x271 ;  /* 0x00000271000a7802 */ /* 0x001fe40000000f00 */
[----:B------:R0:W-:Y:S01]  /*6760*/  STG.E.U16 desc[UR4][R2.64+0x4e0], R9 ;  /* 0x0004e00902007986 */ /* 0x0001e2000c101504 */
[----:B-1----:R-:W-:Y:S01]  /*6770*/  PRMT R7, R11, 0x7610, R7 ;  /* 0x000076100b077816 */ /* 0x002fe20000000007 */
[----:B------:R-:W-:-:S02]  /*6780*/  IMAD.MOV.U32 R11, RZ, RZ, 0x274 ;  /* 0x00000274ff0b7424 */ /* 0x000fc400078e00ff */
[----:B------:R1:W-:Y:S01]  /*6790*/  STG.E.U16 desc[UR4][R2.64+0x4dc], R6 ;  /* 0x0004dc0602007986 */ /* 0x0003e2000c101504 */
[----:B--2---:R-:W-:-:S03]  /*67a0*/  IMAD.MOV.U32 R8, RZ, RZ, 0x273 ;  /* 0x00000273ff087424 */ /* 0x004fc600078e00ff */
[----:B------:R2:W-:Y:S01]  /*67b0*/  STG.E.U16 desc[UR4][R2.64+0x4e2], R10 ;  /* 0x0004e20a02007986 */ /* 0x0005e2000c101504 */
[----:B0-----:R-:W-:-:S03]  /*67c0*/  IMAD.MOV.U32 R9, RZ, RZ, 0x277 ;  /* 0x00000277ff097424 */ /* 0x001fc600078e00ff */
[----:B------:R0:W-:Y:S01]  /*67d0*/  STG.E.U16 desc[UR4][R2.64+0x4da], R5 ;  /* 0x0004da0502007986 */ /* 0x0001e2000c101504 */
[----:B-1----:R-:W-:Y:S01]  /*67e0*/  PRMT R6, R11, 0x7610, R6 ;  /* 0x000076100b067816 */ /* 0x002fe20000000006 */
[----:B------:R-:W-:Y:S02]  /*67f0*/  IMAD.MOV.U32 R11, RZ, RZ, 0x279 ;  /* 0x00000279ff0b7424 */ /* 0x000fe400078e00ff */
[----:B------:R1:W-:Y:S01]  /*6800*/  STG.E.U16 desc[UR4][R2.64+0x4e4], R7 ;  /* 0x0004e40702007986 */ /* 0x0003e2000c101504 */
[----:B--2---:R-:W-:-:S03]  /*6810*/  IMAD.MOV.U32 R10, RZ, RZ, 0x278 ;  /* 0x00000278ff0a7424 */ /* 0x004fc600078e00ff */
[----:B------:R2:W-:Y:S01]  /*6820*/  STG.E.U16 desc[UR4][R2.64+0x4de], R4 ;  /* 0x0004de0402007986 */ /* 0x0005e2000c101504 */
[----:B0-----:R-:W-:Y:S01]  /*6830*/  PRMT R5, R8, 0x7610, R5 ;  /* 0x0000761008057816 */ /* 0x001fe20000000005 */
[----:B------:R-:W-:Y:S02]  /*6840*/  HFMA2 R8, -RZ, RZ, 0, 3.755092620849609375e-05 ;  /* 0x00000276ff087431 */ /* 0x000fe400000001ff */
[----:B------:R0:W-:Y:S01]  /*6850*/  STG.E.U16 desc[UR4][R2.64+0x4e8], R6 ;  /* 0x0004e80602007986 */ /* 0x0001e2000c101504 */
[----:B-1----:R-:W-:-:S03]  /*6860*/  PRMT R7, R9, 0x7610, R7 ;  /* 0x0000761009077816 */ /* 0x002fc60000000007 */
[----:B------:R1:W-:Y:S01]  /*6870*/  STG.E.U16 desc[UR4][R2.64+0x4e6], R5 ;  /* 0x0004e60502007986 */ /* 0x0003e2000c101504 */
[----:B------:R-:W-:Y:S01]  /*6880*/  PRMT R9, R10, 0x7610, R9 ;  /* 0x000076100a097816 */ /* 0x000fe20000000009 */
[----:B--2---:R-:W-:Y:S01]  /*6890*/  IMAD.MOV.U32 R4, RZ, RZ, 0x275 ;  /* 0x00000275ff047424 */ /* 0x004fe200078e00ff */
[----:B------:R-:W-:Y:S01]  /*68a0*/  PRMT R10, R11, 0x7610, R10 ;  /* 0x000076100b0a7816 */ /* 0x000fe2000000000a */
[----:B------:R-:W-:Y:S01]  /*68b0*/  IMAD.MOV.U32 R11, RZ, RZ, 0x27c ;  /* 0x0000027cff0b7424 */ /* 0x000fe200078e00ff */
[----:B------:R2:W-:Y:S01]  /*68c0*/  STG.E.U16 desc[UR4][R2.64+0x4ec], R8 ;  /* 0x0004ec0802007986 */ /* 0x0005e2000c101504 */
[----:B0-----:R-:W-:-:S03]  /*68d0*/  MOV R6, 0x27b ;  /* 0x0000027b00067802 */ /* 0x001fc60000000f00 */
[----:B------:R0:W-:Y:S01]  /*68e0*/  STG.E.U16 desc[UR4][R2.64+0x4ea], R4 ;  /* 0x0004ea0402007986 */ /* 0x0001e2000c101504 */
[----:B-1----:R-:W-:-:S03]  /*68f0*/  IMAD.MOV.U32 R5, RZ, RZ, 0x27a ;  /* 0x0000027aff057424 */ /* 0x002fc600078e00ff */
[----:B------:R1:W-:Y:S01]  /*6900*/  STG.E.U16 desc[UR4][R2.64+0x4f2], R10 ;  /* 0x0004f20a02007986 */ /* 0x0003e2000c101504 */
[----:B--2---:R-:W-:Y:S01]  /*6910*/  PRMT R8, R12, 0x7610, R8 ;  /* 0x000076100c087816 */ /* 0x004fe20000000008 */
[----:B------:R-:W-:Y:S02]  /*6920*/  IMAD.MOV.U32 R12, RZ, RZ, 0x282 ;  /* 0x00000282ff0c7424 */ /* 0x000fe400078e00ff */
[----:B------:R2:W-:Y:S01]  /*6930*/  STG.E.U16 desc[UR4][R2.64+0x4f0], R9 ;  /* 0x0004f00902007986 */ /* 0x0005e2000c101504 */
[----:B0-----:R-:W-:Y:S02]  /*6940*/  PRMT R4, R6, 0x7610, R4 ;  /* 0x0000761006047816 */ /* 0x001fe40000000004 */
[----:B------:R-:W-:Y:S01]  /*6950*/  PRMT R6, R11, 0x7610, R6 ;  /* 0x000076100b067816 */ /* 0x000fe20000000006 */
[----:B------:R-:W-:Y:S02]  /*6960*/  IMAD.MOV.U32 R11, RZ, RZ, 0x281 ;  /* 0x00000281ff0b7424 */ /* 0x000fe400078e00ff */
[----:B-1----:R-:W-:Y:S01]  /*6970*/  HFMA2 R10, -RZ, RZ, 0, 3.814697265625e-05 ;  /* 0x00000280ff0a7431 */ /* 0x002fe200000001ff */
[----:B------:R0:W-:Y:S04]  /*6980*/  STG.E.U16 desc[UR4][R2.64+0x4f4], R5 ;  /* 0x0004f40502007986 */ /* 0x0001e8000c101504 */
        /* <DEDUP_REMOVED lines=13> */
[----:B------:R-:W-:Y:S01]  /*6a60*/  IMAD.MOV.U32 R13, RZ, RZ, 0x31c ;  /* 0x0000031cff0d7424 */ /* 0x000fe200078e00ff */
[----:B-1----:R-:W-:Y:S01]  /*6a70*/  PRMT R9, R11, 0x7610, R9 ;  /* 0x000076100b097816 */ /* 0x002fe20000000009 */
[----:B------:R-:W-:Y:S01]  /*6a80*/  IMAD.MOV.U32 R11, RZ, RZ, 0x28d ;  /* 0x0000028dff0b7424 */ /* 0x000fe200078e00ff */
[----:B------:R1:W-:Y:S01]  /*6a90*/  STG.E.U16 desc[UR4][R2.64+0x4fc], R7 ;  /* 0x0004fc0702007986 */ /* 0x0003e2000c101504 */
[----:B--2---:R-:W-:Y:S01]  /*6aa0*/  PRMT R4, R10, 0x7610, R4 ;  /* 0x000076100a047816 */ /* 0x004fe20000000004 */
[----:B------:R-:W-:Y:S02]  /*6ab0*/  HFMA2 R10, -RZ, RZ, 0, 3.874301910400390625e-05 ;  /* 0x0000028aff0a7431 */ /* 0x000fe400000001ff */
        /* <DEDUP_REMOVED lines=10> */
[----:B-1----:R-:W-:-:S03]  /*6b60*/  IMAD.MOV.U32 R8, RZ, RZ, 0x28c ;  /* 0x0000028cff087424 */ /* 0x002fc600078e00ff */
        /* <DEDUP_REMOVED lines=10> */
[----:B0-----:R-:W-:-:S03]  /*6c10*/  PRMT R7, R12, 0x7610, R7 ;  /* 0x000076100c077816 */ /* 0x001fc60000000007 */
[----:B------:R0:W-:Y:S01]  /*6c20*/  STG.E.U16 desc[UR4][R2.64+0x51c], R4 ;  /* 0x00051c0402007986 */ /* 0x0001e2000c101504 */
[----:B------:R-:W-:Y:S02]  /*6c30*/  IMAD.MOV.U32 R12, RZ, RZ, 0x296 ;  /* 0x00000296ff0c7424 */ /* 0x000fe400078e00ff */
[----:B-1----:R-:W-:Y:S01]  /*6c40*/  IMAD.MOV.U32 R8, RZ, RZ, 0x293 ;  /* 0x00000293ff087424 */ /* 0x002fe200078e00ff */
[----:B------:R1:W-:Y:S01]  /*6c50*/  STG.E.U16 desc[UR4][R2.64+0x51e], R5 ;  /* 0x00051e0502007986 */ /* 0x0003e2000c101504 */
[----:B--2---:R-:W-:-:S03]  /*6c60*/  HFMA2 R9, -RZ, RZ, 0, 3.93390655517578125e-05 ;  /* 0x00000294ff097431 */ /* 0x004fc600000001ff */
[----:B------:R2:W-:Y:S01]  /*6c70*/  STG.E.U16 desc[UR4][R2.64+0x522], R10 ;  /* 0x0005220a02007986 */ /* 0x0005e2000c101504 */
[----:B0-----:R-:W-:Y:S01]  /*6c80*/  PRMT R4, R11, 0x7610, R4 ;  /* 0x000076100b047816 */ /* 0x001fe20000000004 */
[----:B------:R-:W-:Y:S02]  /*6c90*/  IMAD.MOV.U32 R11, RZ, RZ, 0x29a ;  /* 0x0000029aff0b7424 */ /* 0x000fe400078e00ff */
[----:B------:R0:W-:Y:S01]  /*6ca0*/  STG.E.U16 desc[UR4][R2.64+0x526], R8 ;  /* 0x0005260802007986 */ /* 0x0001e2000c101504 */
[----:B-1----:R-:W-:-:S03]  /*6cb0*/  PRMT R5, R12, 0x7610, R5 ;  /* 0x000076100c057816 */ /* 0x002fc60000000005 */
[----:B------:R1:W-:Y:S01]  /*6cc0*/  STG.E.U16 desc[UR4][R2.64+0x528], R9 ;  /* 0x0005280902007986 */ /* 0x0003e2000c101504 */
[----:B------:R-:W-:Y:S01]  /*6cd0*/  IMAD.MOV.U32 R12, RZ, RZ, 0x2a6 ;  /* 0x000002a6ff0c7424 */ /* 0x000fe200078e00ff */
[----:B--2---:R-:W-:Y:S02]  /*6ce0*/  MOV R10, 0x299 ;  /* 0x00000299000a7802 */ /* 0x004fe40000000f00 */
        /* <DEDUP_REMOVED lines=12> */
[----:B------:R-:W-:Y:S02]  /*6db0*/  HFMA2 R9, -RZ, RZ, 0, 3.993511199951171875e-05 ;  /* 0x0000029eff097431 */ /* 0x000fe400000001ff */
[----:B------:R1:W-:Y:S01]  /*6dc0*/  STG.E.U16 desc[UR4][R2.64+0x538], R5 ;  /* 0x0005380502007986 */ /* 0x0003e2000c101504 */
[----:B--2---:R-:W-:Y:S02]  /*6dd0*/  PRMT R8, R10, 0x7610, R8 ;  /* 0x000076100a087816 */ /* 0x004fe40000000008 */
[----:B------:R-:W-:Y:S01]  /*6de0*/  PRMT R10, R11, 0x7610, R10 ;  /* 0x000076100b0a7816 */ /* 0x000fe2000000000a */
[----:B------:R-:W-:Y:S01]  /*6df0*/  IMAD.MOV.U32 R11, RZ, RZ, 0x2a5 ;  /* 0x000002a5ff0b7424 */ /* 0x000fe200078e00ff */
[----:B------:R2:W-:Y:S01]  /*6e00*/  STG.E.U16 desc[UR4][R2.64+0x536], R4 ;  /* 0x0005360402007986 */ /* 0x0005e2000c101504 */
[----:B0-----:R-:W-:-:S03]  /*6e10*/  IMAD.MOV.U32 R7, RZ, RZ, 0x298 ;  /* 0x00000298ff077424 */ /* 0x001fc600078e00ff */
[----:B------:R0:W-:Y:S01]  /*6e20*/  STG.E.U16 desc[UR4][R2.64+0x53c], R9 ;  /* 0x00053c0902007986 */ /* 0x0001e2000c101504 */
[----:B-1----:R-:W-:-:S03]  /*6e30*/  MOV R5, 0x2a3 ;  /* 0x000002a300057802 */ /* 0x002fc60000000f00 */
        /* <DEDUP_REMOVED lines=8> */
[----:B--2---:R-:W-:-:S03]  /*6ec0*/  IMAD.MOV.U32 R8, RZ, RZ, 0x2a7 ;  /* 0x000002a7ff087424 */ /* 0x004fc600078e00ff */
[----:B------:R2:W-:Y:S01]  /*6ed0*/  STG.E.U16 desc[UR4][R2.64+0x53e], R7 ;  /* 0x00053e0702007986 */ /* 0x0005e2000c101504 */
[----:B0-----:R-:W-:-:S03]  /*6ee0*/  HFMA2 R10, -RZ, RZ, 0, 4.0531158447265625e-05 ;  /* 0x000002a8ff0a7431 */ /* 0x001fc600000001ff */
[----:B------:R0:W-:Y:S01]  /*6ef0*/  STG.E.U16 desc[UR4][R2.64+0x546], R5 ;  /* 0x0005460502007986 */ /* 0x0001e2000c101504 */
[----:B-1----:R-:W-:Y:S01]  /*6f00*/  PRMT R4, R11, 0x7610, R4 ;  /* 0x000076100b047816 */ /* 0x002fe20000000004 */
[----:B------:R-:W-:Y:S02]  /*6f10*/  IMAD.MOV.U32 R11, RZ, RZ, 0x2ae ;  /* 0x000002aeff0b7424 */ /* 0x000fe400078e00ff */
[----:B------:R1:W-:Y:S01]  /*6f20*/  STG.E.U16 desc[UR4][R2.64+0x54a], R9 ;  /* 0x00054a0902007986 */ /* 0x0003e2000c101504 */
[----:B--2---:R-:W-:Y:S01]  /*6f30*/  PRMT R7, R12, 0x7610, R7 ;  /* 0x000076100c077816 */ /* 0x004fe20000000007 */
[----:B------:R-:W-:Y:S02]  /*6f40*/  IMAD.MOV.U32 R12, RZ, RZ, 0x2aa ;  /* 0x000002aaff0c7424 */ /* 0x000fe400078e00ff */
[----:B------:R2:W-:Y:S03]  /*6f50*/  STG.E.U16 desc[UR4][R2.64+0x54e], R8 ;  /* 0x00054e0802007986 */ /* 0x0005e6000c101504 */
[----:B0-----:R-:W-:Y:S01]  /*6f60*/  PRMT R5, R12, 0x7610, R5 ;  /* 0x000076100c057816 */ /* 0x001fe20000000005 */
[----:B------:R0:W-:Y:S01]  /*6f70*/  STG.E.U16 desc[UR4][R2.64+0x550], R10 ;  /* 0x0005500a02007986 */ /* 0x0001e2000c101504 */
[----:B------:R-:W-:Y:S01]  /*6f80*/  IMAD.MOV.U32 R12, RZ, RZ, 0x2ba ;  /* 0x000002baff0c7424 */ /* 0x000fe200078e00ff */
[----:B-1----:R-:W-:-:S02]  /*6f90*/  MOV R9, 0x2ad ;  /* 0x000002ad00097802 */ /* 0x002fc40000000f00 */
        /* <DEDUP_REMOVED lines=12> */
[----:B------:R-:W-:Y:S02]  /*7060*/  HFMA2 R10, -RZ, RZ, 0, 4.112720489501953125e-05 ;  /* 0x000002b2ff0a7431 */ /* 0x000fe400000001ff */
        /* <DEDUP_REMOVED lines=16> */
[----:B-1----:R-:W-:-:S03]  /*7170*/  MOV R5, 0x2b7 ;  /* 0x000002b700057802 */ /* 0x002fc60000000f00 */
[----:B------:R1:W-:Y:S04]  /*7180*/  STG.E.U16 desc[UR4][R2.64+0x566], R7 ;  /* 0x0005660702007986 */ /* 0x0003e8000c101504 */
[----:B------:R3:W-:Y:S01]  /*7190*/  STG.E.U16 desc[UR4][R2.64+0x56c], R4 ;  /* 0x00056c0402007986 */ /* 0x0007e2000c101504 */
[----:B--2---:R-:W-:Y:S02]  /*71a0*/  IMAD.MOV.U32 R8, RZ, RZ, 0x2bb ;  /* 0x000002bbff087424 */ /* 0x004fe400078e00ff */
[----:B0-----:R-:W-:Y:S01]  /*71b0*/  HFMA2 R9, -RZ, RZ, 0, 4.17232513427734375e-05 ;  /* 0x000002bcff097431 */ /* 0x001fe200000001ff */
[----:B------:R0:W-:Y:S01]  /*71c0*/  STG.E.U16 desc[UR4][R2.64+0x506], R6 ;  /* 0x0005060602007986 */ /* 0x0001e2000c101504 */
[----:B-1----:R-:W-:Y:S01]  /*71d0*/  PRMT R7, R12, 0x7610, R7 ;  /* 0x000076100c077816 */ /* 0x002fe20000000007 */
[----:B------:R-:W-:-:S02]  /*71e0*/  IMAD.MOV.U32 R12, RZ, RZ, 0x2be ;  /* 0x000002beff0c7424 */ /* 0x000fc400078e00ff */
[----:B------:R1:W-:Y:S01]  /*71f0*/  STG.E.U16 desc[UR4][R2.64+0x56e], R5 ;  /* 0x00056e0502007986 */ /* 0x0003e2000c101504 */
[----:B---3--:R-:W-:Y:S01]  /*7200*/  PRMT R4, R11, 0x7610, R4 ;  /* 0x000076100b047816 */ /* 0x008fe20000000004 */
[----:B------:R-:W-:Y:S02]  /*7210*/  IMAD.MOV.U32 R11, RZ, RZ, 0x2c2 ;  /* 0x000002c2ff0b7424 */ /* 0x000fe400078e00ff */
[----:B------:R2:W-:Y:S01]  /*7220*/  STG.E.U16 desc[UR4][R2.64+0x572], R10 ;  /* 0x0005720a02007986 */ /* 0x0005e2000c101504 */
[----:B0-----:R-:W-:-:S03]  /*7230*/  IMAD.MOV.U32 R6, RZ, RZ, 0x289 ;  /* 0x00000289ff067424 */ /* 0x001fc600078e00ff */
        /* <DEDUP_REMOVED lines=19> */
[----:B------:R-:W-:Y:S02]  /*7370*/  HFMA2 R9, -RZ, RZ, 0, 4.231929779052734375e-05 ;  /* 0x000002c6ff097431 */ /* 0x000fe400000001ff */
[----:B------:R2:W-:Y:S01]  /*7380*/  STG.E.U16 desc[UR4][R2.64+0x574], R7 ;  /* 0x0005740702007986 */ /* 0x0005e2000c101504 */
[----:B0-----:R-:W-:-:S03]  /*7390*/  IMAD.MOV.U32 R6, RZ, RZ, 0x297 ;  /* 0x00000297ff067424 */ /* 0x001fc600078e00ff */
        /* <DEDUP_REMOVED lines=25> */
[----:B--2---:R-:W-:-:S03]  /*7530*/  HFMA2 R10, -RZ, RZ, 0, 4.291534423828125e-05 ;  /* 0x000002d0ff0a7431 */ /* 0x004fc600000001ff */
        /* <DEDUP_REMOVED lines=9> */
[----:B0-----:R-:W-:Y:S02]  /*75d0*/  MOV R9, 0x2d5 ;  /* 0x000002d500097802 */ /* 0x001fe40000000f00 */
[----:B------:R0:W-:Y:S01]  /*75e0*/  STG.E.U16 desc[UR4][R2.64+0x556], R6 ;  /* 0x0005560602007986 */ /* 0x0001e2000c101504 */
[----:B-1----:R-:W-:Y:S01]  /*75f0*/  PRMT R8, R11, 0x7610, R8 ;  /* 0x000076100b087816 */ /* 0x002fe20000000008 */
[----:B------:R-:W-:Y:S02]  /*7600*/  IMAD.MOV.U32 R11, RZ, RZ, 0x2d8 ;  /* 0x000002d8ff0b7424 */ /* 0x000fe400078e00ff */
        /* <DEDUP_REMOVED lines=11> */
[----:B------:R-:W-:Y:S02]  /*76c0*/  HFMA2 R10, -RZ, RZ, 0, 4.351139068603515625e-05 ;  /* 0x000002daff0a7431 */ /* 0x000fe400000001ff */
[----:B------:R0:W-:Y:S01]  /*76d0*/  STG.E.U16 desc[UR4][R2.64+0x59c], R7 ;  /* 0x00059c0702007986 */ /* 0x0001e2000c101504 */
[----:B-1----:R-:W-:-:S03]  /*76e0*/  IMAD.MOV.U32 R6, RZ, RZ, 0x2b8 ;  /* 0x000002b8ff067424 */ /* 0x002fc600078e00ff */
[----:B------:R1:W-:Y:S01]  /*76f0*/  STG.E.U16 desc[UR4][R2.64+0x5ae], R4 ;  /* 0x0005ae0402007986 */ /* 0x0003e2000c101504 */
[----:B--2---:R-:W-:-:S03]  /*7700*/  PRMT R8, R9, 0x7610, R8 ;  /* 0x0000761009087816 */ /* 0x004fc60000000008 */
        /* <DEDUP_REMOVED lines=23> */
[----:B0-----:R-:W-:-:S03]  /*7880*/  HFMA2 R9, -RZ, RZ, 0, 4.41074371337890625e-05 ;  /* 0x000002e4ff097431 */ /* 0x001fc600000001ff */
        /* <DEDUP_REMOVED lines=9> */
[----:B-1----:R-:W-:Y:S02]  /*7920*/  MOV R10, 0x2e9 ;  /* 0x000002e9000a7802 */ /* 0x002fe40000000f00 */
        /* <DEDUP_REMOVED lines=14> */
[----:B------:R-:W-:Y:S02]  /*7a10*/  HFMA2 R9, -RZ, RZ, 0, 4.470348358154296875e-05 ;  /* 0x000002eeff097431 */ /* 0x000fe400000001ff */
[----:B------:R1:W-:Y:S01]  /*7a20*/  STG.E.U16 desc[UR4][R2.64+0x5c4], R7 ;  /* 0x0005c40702007986 */ /* 0x0003e2000c101504 */
[----:B--2---:R-:W-:-:S03]  /*7a30*/  IMAD.MOV.U32 R6, RZ, RZ, 0x2d9 ;  /* 0x000002d9ff067424 */ /* 0x004fc600078e00ff */
[----:B------:R2:W-:Y:S01]  /*7a40*/  STG.E.U16 desc[UR4][R2.64+0x5d6], R4 ;  /* 0x0005d60402007986 */ /* 0x0005e2000c101504 */
[----:B0-----:R-:W-:-:S03]  /*7a50*/  PRMT R8, R10, 0x7610, R8 ;  /* 0x000076100a087816 */ /* 0x001fc60000000008 */
[----:B------:R0:W-:Y:S01]  /*7a60*/  STG.E.U16 desc[UR4][R2.64+0x5b2], R6 ;  /* 0x0005b20602007986 */ /* 0x0001e2000c101504 */
[----:B------:R-:W-:Y:S01]  /*7a70*/  PRMT R10, R11, 0x7610, R10 ;  /* 0x000076100b0a7816 */ /* 0x000fe2000000000a */
[----:B------:R-:W-:Y:S02]  /*7a80*/  IMAD.MOV.U32 R11, RZ, RZ, 0x2f5 ;  /* 0x000002f5ff0b7424 */ /* 0x000fe400078e00ff */
[----:B-1----:R-:W-:Y:S01]  /*7a90*/  IMAD.MOV.U32 R7, RZ, RZ, 0x2e8 ;  /* 0x000002e8ff077424 */ /* 0x002fe200078e00ff */
        /* <DEDUP_REMOVED lines=10> */
[----:B0-----:R-:W-:-:S03]  /*7b40*/  MOV R5, 0x2f3 ;  /* 0x000002f300057802 */ /* 0x001fc60000000f00 */
        /* <DEDUP_REMOVED lines=8> */
[----:B-1----:R-:W-:-:S03]  /*7bd0*/  HFMA2 R10, -RZ, RZ, 0, 4.5299530029296875e-05 ;  /* 0x000002f8ff0a7431 */ /* 0x002fc600000001ff */
[----:B------:R1:W-:Y:S01]  /*7be0*/  STG.E.U16 desc[UR4][R2.64+0x5e6], R5 ;  /* 0x0005e60502007986 */ /* 0x0003e2000c101504 */
[----:B--2---:R-:W-:Y:S01]  /*7bf0*/  PRMT R4, R11, 0x7610, R4 ;  /* 0x000076100b047816 */ /* 0x004fe20000000004 */
        /* <DEDUP_REMOVED lines=22> */
[----:B------:R-:W-:Y:S02]  /*7d60*/  HFMA2 R10, -RZ, RZ, 0, 4.589557647705078125e-05 ;  /* 0x00000302ff0a7431 */ /* 0x000fe400000001ff */
        /* <DEDUP_REMOVED lines=24> */
[----:B-1----:R-:W-:-:S03]  /*7ef0*/  PRMT R7, R12, 0x7610, R7 ;  /* 0x000076100c077816 */ /* 0x002fc60000000007 */
[----:B------:R1:W-:Y:S01]  /*7f00*/  STG.E.U16 desc[UR4][R2.64+0x612], R10 ;  /* 0x0006120a02007986 */ /* 0x0003e2000c101504 */
[----:B------:R-:W-:Y:S01]  /*7f10*/  IMAD.MOV.U32 R12, RZ, RZ, 0x30e ;  /* 0x0000030eff0c7424 */ /* 0x000fe200078e00ff */
[----:B--2---:R-:W-:Y:S01]  /*7f20*/  PRMT R4, R11, 0x7610, R4 ;  /* 0x000076100b047816 */ /* 0x004fe20000000004 */
[----:B------:R-:W-:Y:S01]  /*7f30*/  IMAD.MOV.U32 R11, RZ, RZ, 0x312 ;  /* 0x00000312ff0b7424 */ /* 0x000fe200078e00ff */
[----:B------:R2:W-:Y:S01]  /*7f40*/  STG.E.U16 desc[UR4][R2.64+0x610], R6 ;  /* 0x0006100602007986 */ /* 0x0005e2000c101504 */
[----:B0-----:R-:W-:-:S03]  /*7f50*/  HFMA2 R9, -RZ, RZ, 0, 4.64916229248046875e-05 ;  /* 0x0000030cff097431 */ /* 0x001fc600000001ff */
[----:B------:R0:W-:Y:S01]  /*7f60*/  STG.E.U16 desc[UR4][R2.64+0x60e], R5 ;  /* 0x00060e0502007986 */ /* 0x0001e2000c101504 */
[----:B-1----:R-:W-:-:S03]  /*7f70*/  MOV R10, 0x311 ;  /* 0x00000311000a7802 */ /* 0x002fc60000000f00 */
[----:B------:R1:W-:Y:S01]  /*7f80*/  STG.E.U16 desc[UR4][R2.64+0x616], R8 ;  /* 0x0006160802007986 */ /* 0x0003e2000c101504 */
[----:B--2---:R-:W-:-:S03]  /*7f90*/  IMAD.MOV.U32 R6, RZ, RZ, 0x30f ;  /* 0x0000030fff067424 */ /* 0x004fc600078e00ff */
[----:B------:R2:W-:Y:S01]  /*7fa0*/  STG.E.U16 desc[UR4][R2.64+0x622], R10 ;  /* 0x0006220a02007986 */ /* 0x0005e2000c101504 */
[----:B0-----:R-:W-:-:S03]  /*7fb0*/  PRMT R5, R12, 0x7610, R5 ;  /* 0x000076100c057816 */ /* 0x001fc60000000005 */
[----:B------:R0:W-:Y:S01]  /*7fc0*/  STG.E.U16 desc[UR4][R2.64+0x618], R9 ;  /* 0x0006180902007986 */ /* 0x0001e2000c101504 */
[----:B------:R-:W-:Y:S02]  /*7fd0*/  MOV R12, 0x31b ;  /* 0x0000031b000c7802 */ /* 0x000fe40000000f00 */
[----:B-1----:R-:W-:Y:S01]  /*7fe0*/  PRMT R8, R11, 0x7610, R8 ;  /* 0x000076100b087816 */ /* 0x002fe20000000008 */
[----:B------:R-:W-:Y:S01]  /*7ff0*/  IMAD.MOV.U32 R11, RZ, RZ, 0x314 ;  /* 0x00000314ff0b7424 */ /* 0x000fe200078e00ff */
[----:B------:R1:W-:Y:S01]  /*8000*/  STG.E.U16 desc[UR4][R2.64+0x61e], R6 ;  /* 0x00061e0602007986 */ /* 0x0003e2000c101504 */
[----:B--2---:R-:W-:-:S03]  /*8010*/  IMAD.MOV.U32 R10, RZ, RZ, 0x318 ;  /* 0x00000318ff0a7424 */ /* 0x004fc600078e00ff */
        /* <DEDUP_REMOVED lines=10> */
[----:B------:R-:W-:Y:S01]  /*80c0*/  STG.E.U16 desc[UR4][R2.64+0x628], R5 ;  /* 0x0006280502007986 */ /* 0x000fe2000c101504 */
[----:B------:R-:W-:Y:S01]  /*80d0*/  IMAD.MOV.U32 R11, RZ, RZ, 0x31a ;  /* 0x0000031aff0b7424 */ /* 0x000fe200078e00ff */
[----:B-1----:R-:W-:Y:S01]  /*80e0*/  PRMT R4, R9, 0x7610, R4 ;  /* 0x0000761009047816 */ /* 0x002fe20000000004 */
[----:B------:R-:W-:Y:S01]  /*80f0*/  HFMA2 R9, -RZ, RZ, 0, 4.708766937255859375e-05 ;  /* 0x00000316ff097431 */ /* 0x000fe200000001ff */
[----:B------:R0:W-:Y:S01]  /*8100*/  STG.E.U16 desc[UR4][R2.64+0x630], R8 ;  /* 0x0006300802007986 */ /* 0x0001e2000c101504 */
[----:B--2---:R-:W-:-:S03]  /*8110*/  PRMT R6, R12, 0x7610, R6 ;  /* 0x000076100c067816 */ /* 0x004fc60000000006 */
[----:B------:R1:W-:Y:S01]  /*8120*/  STG.E.U16 desc[UR4][R2.64+0x626], R4 ;  /* 0x0006260402007986 */ /* 0x0003e2000c101504 */
[----:B------:R-:W-:Y:S02]  /*8130*/  PRMT R12, R13, 0x7610, R12 ;  /* 0x000076100d0c7816 */ /* 0x000fe4000000000c */
[----:B------:R-:W-:Y:S01]  /*8140*/  PRMT R13, R14, 0x7610, R13 ;  /* 0x000076100e0d7816 */ /* 0x000fe2000000000d */
[----:B------:R-:W-:Y:S01]  /*8150*/  STG.E.U16 desc[UR4][R2.64+0x632], R10 ;  /* 0x0006320a02007986 */ /* 0x000fe2000c101504 */
[----:B0-----:R-:W-:-:S03]  /*8160*/  PRMT R8, R15, 0x7610, R8 ;  /* 0x000076100f087816 */ /* 0x001fc60000000008 */
[----:B------:R-:W-:Y:S01]  /*8170*/  STG.E.U16 desc[UR4][R2.64+0x634], R11 ;  /* 0x0006340b02007986 */ /* 0x000fe2000c101504 */
[----:B-1----:R-:W0:Y:S03]  /*8180*/  LDC.64 R4, c[0x4][RZ] ;  /* 0x01000000ff047b82 */ /* 0x002e260000000a00 */
[----:B------:R-:W-:Y:S04]  /*8190*/  STG.E.U16 desc[UR4][R2.64+0x636], R6 ;  /* 0x0006360602007986 */ /* 0x000fe8000c101504 */
[----:B------:R-:W-:Y:S04]  /*81a0*/  STG.E.U16 desc[UR4][R2.64+0x638], R12 ;  /* 0x0006380c02007986 */ /* 0x000fe8000c101504 */
[----:B------:R-:W-:Y:S04]  /*81b0*/  STG.E.U16 desc[UR4][R2.64+0x63a], R13 ;  /* 0x00063a0d02007986 */ /* 0x000fe8000c101504 */
[----:B------:R-:W-:Y:S04]  /*81c0*/  STG.E.U16 desc[UR4][R2.64+0x63c], R8 ;  /* 0x00063c0802007986 */ /* 0x000fe8000c101504 */
[----:B------:R1:W-:Y:S04]  /*81d0*/  STG.E.U16 desc[UR4][R2.64+0x614], R7 ;  /* 0x0006140702007986 */ /* 0x0003e8000c101504 */
[----:B------:R2:W-:Y:S01]  /*81e0*/  STG.E.U16 desc[UR4][R2.64+0x62c], R9 ;  /* 0x00062c0902007986 */ /* 0x0005e2000c101504 */
[----:B0-----:R-:W-:-:S04]  /*81f0*/  IMAD.WIDE R4, R0, 0x640, R4 ;  /* 0x0000064000047825 */ /* 0x001fc800078e0204 */
[----:B-1----:R-:W-:Y:S02]  /*8200*/  IMAD.MOV.U32 R7, RZ, RZ, 0x310 ;  /* 0x00000310ff077424 */ /* 0x002fe400078e00ff */
[----:B--2---:R-:W-:-:S03]  /*8210*/  HFMA2 R9, -RZ, RZ, 0, 0 ;  /* 0x00000000ff097431 */ /* 0x004fc600000001ff */
[----:B------:R0:W-:Y:S02]  /*8220*/  STG.E.U16 desc[UR4][R2.64+0x620], R7 ;  /* 0x0006200702007986 */ /* 0x0001e4000c101504 */
[----:B0-----:R-:W-:-:S05]  /*8230*/  IMAD.MOV.U32 R7, RZ, RZ, 0x317 ;  /* 0x00000317ff077424 */ /* 0x001fca00078e00ff */
[----:B------:R0:W-:Y:S02]  /*8240*/  STG.E.U16 desc[UR4][R2.64+0x62e], R7 ;  /* 0x00062e0702007986 */ /* 0x0001e4000c101504 */
[----:B0-----:R-:W-:-:S07]  /*8250*/  IMAD.MOV.U32 R7, RZ, RZ, RZ ;  /* 0x000000ffff077224 */ /* 0x001fce00078e00ff */
.L_x_8:
[C---:B------:R-:W-:Y:S01]  /*8260*/  ISETP.GE.U32.AND P3, PT, R7.reuse, 0x31f, PT ;  /* 0x0000031f0700780c */ /* 0x040fe20003f66070 */
[----:B-1----:R-:W-:Y:S01]  /*8270*/  IMAD.MOV.U32 R0, RZ, RZ, 0x1 ;  /* 0x00000001ff007424 */ /* 0x002fe200078e00ff */
[----:B------:R-:W-:Y:S01]  /*8280*/  ISETP.GT.U32.AND P0, PT, R7, 0x31f, PT ;  /* 0x0000031f0700780c */ /* 0x000fe20003f04070 */
[----:B------:R-:W-:Y:S01]  /*8290*/  IMAD.MOV.U32 R6, RZ, RZ, 0x1 ;  /* 0x00000001ff067424 */ /* 0x000fe200078e00ff */
[C---:B------:R-:W-:Y:S01]  /*82a0*/  ISETP.GE.U32.AND.EX P3, PT, R9.reuse, RZ, PT, P3 ;  /* 0x000000ff0900720c */ /* 0x040fe20003f66130 */
[----:B------:R-:W-:Y:S01]  /*82b0*/  IMAD.MOV.U32 R8, RZ, RZ, 0x1 ;  /* 0x00000001ff087424 */ /* 0x000fe200078e00ff */
[----:B------:R-:W-:Y:S01]  /*82c0*/  ISETP.GT.U32.AND.EX P0, PT, R9, RZ, PT, P0 ;  /* 0x000000ff0900720c */ /* 0x000fe20003f04100 */
[----:B------:R-:W-:Y:S01]  /*82d0*/  IMAD.MOV.U32 R11, RZ, RZ, 0x1 ;  /* 0x00000001ff0b7424 */ /* 0x000fe200078e00ff */
[----:B------:R-:W-:Y:S01]  /*82e0*/  IADD3 R2, P4, PT, R4, R7, RZ ;  /* 0x0000000704027210 */ /* 0x000fe20007f9e0ff */
[----:B------:R-:W-:Y:S01]  /*82f0*/  IMAD.MOV.U32 R12, RZ, RZ, 0x1 ;  /* 0x00000001ff0c7424 */ /* 0x000fe200078e00ff */
[----:B------:R-:W-:-:S02]  /*8300*/  ISETP.GE.U32.AND P1, PT, R7, 0x31e, PT ;  /* 0x0000031e0700780c */ /* 0x000fc40003f26070 */
[----:B------:R-:W-:Y:S01]  /*8310*/  ISETP.GE.U32.AND P2, PT, R7, 0x31d, PT ;  /* 0x0000031d0700780c */ /* 0x000fe20003f46070 */
[----:B------:R-:W-:Y:S01]  /*8320*/  IMAD.X R3, R5, 0x1, R9, P4 ;  /* 0x0000000105037824 */ /* 0x000fe200020e0609 */
[----:B------:R-:W-:Y:S02]  /*8330*/  ISETP.GE.U32.AND.EX P1, PT, R9, RZ, PT, P1 ;  /* 0x000000ff0900720c */ /* 0x000fe40003f26110 */
[C---:B------:R-:W-:Y:S02]  /*8340*/  ISETP.GE.U32.AND P4, PT, R7.reuse, 0x31b, PT ;  /* 0x0000031b0700780c */ /* 0x040fe40003f86070 */
[----:B------:R-:W-:Y:S01]  /*8350*/  @P3 STG.E.U8 desc[UR4][R2.64+0x1], RZ ;  /* 0x000001ff02003986 */ /* 0x000fe2000c101104 */
[C---:B------:R-:W-:Y:S02]  /*8360*/  ISETP.GE.U32.AND P6, PT, R7.reuse, 0x31a, PT ;  /* 0x0000031a0700780c */ /* 0x040fe40003fc6070 */
[----:B------:R-:W-:Y:S01]  /*8370*/  ISETP.GE.U32.AND P5, PT, R7, 0x319, PT ;  /* 0x000003190700780c */ /* 0x000fe20003fa6070 */
[----:B------:R0:W-:Y:S01]  /*8380*/  @!P0 STG.E.U8 desc[UR4][R2.64], R0 ;  /* 0x0000000002008986 */ /* 0x0001e2000c101104 */
[----:B------:R-:W-:-:S02]  /*8390*/  ISETP.GE.U32.AND.EX P6, PT, R9, RZ, PT, P6 ;  /* 0x000000ff0900720c */ /* 0x000fc40003fc6160 */
[----:B------:R-:W-:Y:S01]  /*83a0*/  ISETP.GE.U32.AND.EX P2, PT, R9, RZ, PT, P2 ;  /* 0x000000ff0900720c */ /* 0x000fe20003f46120 */
[----:B------:R-:W-:Y:S01]  /*83b0*/  @!P3 STG.E.U8 desc[UR4][R2.64+0x1], R6 ;  /* 0x000001060200b986 */ /* 0x000fe2000c101104 */
[----:B------:R-:W-:Y:S02]  /*83c0*/  ISETP.GE.U32.AND P3, PT, R7, 0x31c, PT ;  /* 0x0000031c0700780c */ /* 0x000fe40003f66070 */
[----:B------:R-:W-:Y:S01]  /*83d0*/  ISETP.GE.U32.AND.EX P4, PT, R9, RZ, PT, P4 ;  /* 0x000000ff0900720c */ /* 0x000fe20003f86140 */
[----:B------:R-:W-:Y:S01]  /*83e0*/  @P0 STG.E.U8 desc[UR4][R2.64], RZ ;  /* 0x000000ff02000986 */ /* 0x000fe2000c101104 */
[----:B------:R-:W-:Y:S02]  /*83f0*/  IADD3 R7, P0, PT, R7, 0x8, RZ ;  /* 0x0000000807077810 */ /* 0x000fe40007f1e0ff */
[C---:B------:R-:W-:Y:S01]  /*8400*/  ISETP.GE.U32.AND.EX P3, PT, R9.reuse, RZ, PT, P3 ;  /* 0x000000ff0900720c */ /* 0x040fe20003f66130 */
[----:B------:R-:W-:Y:S01]  /*8410*/  @P1 STG.E.U8 desc[UR4][R2.64+0x2], RZ ;  /* 0x000002ff02001986 */ /* 0x000fe2000c101104 */
[----:B------:R-:W-:Y:S01]  /*8420*/  ISETP.GE.U32.AND.EX P5, PT, R9, RZ, PT, P5 ;  /* 0x000000ff0900720c */ /* 0x000fe20003fa6150 */
[----:B------:R-:W-:Y:S01]  /*8430*/  IMAD.X R9, RZ, RZ, R9, P0 ;  /* 0x000000ffff097224 */ /* 0x000fe200000e0609 */
[----:B------:R-:W-:Y:S01]  /*8440*/  ISETP.NE.U32.AND P0, PT, R7, 0x640, PT ;  /* 0x000006400700780c */ /* 0x000fe20003f05070 */
[----:B------:R-:W-:Y:S01]  /*8450*/  @P2 STG.E.U8 desc[UR4][R2.64+0x3], RZ ;  /* 0x000003ff02002986 */ /* 0x000fe2000c101104 */
[----:B0-----:R-:W-:-:S02]  /*8460*/  @!P1 PRMT R0, R8, 0x7610, R0 ;  /* 0x0000761008009816 */ /* 0x001fc40000000000 */
[----:B------:R-:W-:Y:S01]  /*8470*/  ISETP.NE.AND.EX P0, PT, R9, RZ, PT, P0 ;  /* 0x000000ff0900720c */ /* 0x000fe20003f05300 */
[----:B------:R-:W-:Y:S01]  /*8480*/  @P4 STG.E.U8 desc[UR4][R2.64+0x5], RZ ;  /* 0x000005ff02004986 */ /* 0x000fe2000c101104 */
[----:B------:R-:W-:-:S03]  /*8490*/  MOV R10, 0x1 ;  /* 0x00000001000a7802 */ /* 0x000fc60000000f00 */
[----:B------:R0:W-:Y:S01]  /*84a0*/  @!P1 STG.E.U8 desc[UR4][R2.64+0x2], R0 ;  /* 0x0000020002009986 */ /* 0x0001e2000c101104 */
[----:B------:R-:W-:-:S03]  /*84b0*/  @!P2 PRMT R8, R10, 0x7610, R8 ;  /* 0x000076100a08a816 */ /* 0x000fc60000000008 */
[----:B------:R1:W-:Y:S04]  /*84c0*/  @P3 STG.E.U8 desc[UR4][R2.64+0x4], RZ ;  /* 0x000004ff02003986 */ /* 0x0003e8000c101104 */
[----:B------:R1:W-:Y:S01]  /*84d0*/  @P6 STG.E.U8 desc[UR4][R2.64+0x6], RZ ;  /* 0x000006ff02006986 */ /* 0x0003e2000c101104 */
[----:B0-----:R-:W-:-:S03]  /*84e0*/  @!P6 PRMT R0, R11, 0x7610, R0 ;  /* 0x000076100b00e816 */ /* 0x001fc60000000000 */
[----:B------:R1:W-:Y:S01]  /*84f0*/  @P5 STG.E.U8 desc[UR4][R2.64+0x7], RZ ;  /* 0x000007ff02005986 */ /* 0x0003e2000c101104 */
[----:B------:R-:W-:-:S03]  /*8500*/  @!P5 PRMT R11, R12, 0x7610, R11 ;  /* 0x000076100c0bd816 */ /* 0x000fc6000000000b */
[----:B------:R1:W-:Y:S04]  /*8510*/  @!P2 STG.E.U8 desc[UR4][R2.64+0x3], R8 ;  /* 0x000003080200a986 */ /* 0x0003e8000c101104 */
[----:B------:R1:W-:Y:S04]  /*8520*/  @!P3 STG.E.U8 desc[UR4][R2.64+0x4], R6 ;  /* 0x000004060200b986 */ /* 0x0003e8000c101104 */
[----:B------:R1:W-:Y:S04]  /*8530*/  @!P4 STG.E.U8 desc[UR4][R2.64+0x5], R10 ;  /* 0x0000050a0200c986 */ /* 0x0003e8000c101104 */
[----:B------:R1:W-:Y:S04]  /*8540*/  @!P6 STG.E.U8 desc[UR4][R2.64+0x6], R0 ;  /* 0x000006000200e986 */ /* 0x0003e8000c101104 */
[----:B------:R1:W-:Y:S01]  /*8550*/  @!P5 STG.E.U8 desc[UR4][R2.64+0x7], R11 ;  /* 0x0000070b0200d986 */ /* 0x0003e2000c101104 */
[----:B------:R-:W-:Y:S05]  /*8560*/  @P0 BRA `(.L_x_8) ;  /* 0xfffffffc003c0947 */ /* 0x000fea000383ffff */
[----:B------:R-:W-:Y:S05]  /*8570*/  EXIT ;  /* 0x000000000000794d */ /* 0x000fea0003800000 */
.L_x_9:
        /* <DEDUP_REMOVED lines=16> */
.L_x_13:


//--------------------- .nv.shared.reserved.0     --------------------------
	.section	.nv.shared.reserved.0,"aw",@nobits
	.weak		__nv_reservedSMEM_offset_0_alias
	.size		__nv_reservedSMEM_offset_0_alias, 0, 64
	.other		__nv_reservedSMEM_offset_0_alias,@"STO_CUDA_RESERVED_SHARED STV_DEFAULT"
__nv_reservedSMEM_offset_0_alias:
	.zero		0
	.zero		64


//--------------------- .nv.global                --------------------------
	.section	.nv.global,"aw",@nobits
	.align	2
.nv.global:
	.type		W_map,@object
	.size		W_map,(W_mat - W_map)
W_map:
	.zero		25600
	.type		W_mat,@object
	.size		W_mat,(.L_0 - W_mat)
W_mat:
	.zero		25600
.L_0:


//--------------------- .nv.constant0._Z11cuMatMulColPKcPi --------------------------
	.section	.nv.constant0._Z11cuMatMulColPKcPi,"a",@progbits
	.sectionflags	@""
	.align	4
.nv.constant0._Z11cuMatMulColPKcPi:
	.zero		912


//--------------------- .nv.constant0._Z8cuMatMulPKcPi --------------------------
	.section	.nv.constant0._Z8cuMatMulPKcPi,"a",@progbits
	.sectionflags	@""
	.align	4
.nv.constant0._Z8cuMatMulPKcPi:
	.zero		912


//--------------------- .nv.constant0._Z8tcMatMulPKaPi --------------------------
	.section	.nv.constant0._Z8tcMatMulPKaPi,"a",@progbits
	.sectionflags	@""
	.align	4
.nv.constant0._Z8tcMatMulPKaPi:
	.zero		912


//--------------------- .nv.constant0._Z8prepareWv --------------------------
	.section	.nv.constant0._Z8prepareWv,"a",@progbits
	.sectionflags	@""
	.align	4
.nv.constant0._Z8prepareWv:
	.zero		896


//--------------------- SYMBOLS --------------------------

	.type		.nv.reservedSmem.offset0,@object
	.size		.nv.reservedSmem.offset0,0x4
